	.target	sm_90a

	.elftype	@"ET_EXEC"


//--------------------- .note.nv.tkinfo           --------------------------
	.section	.note.nv.tkinfo,"",@"SHT_NOTE"
	.sectionflags	@"SHF_NOTE_NV_TKINFO"
	.tkinfo
        /*0018*/ 	.word	0x00000002
        /*0030*/ 	.string	""
        /*0030*/ 	.string	"ptxas"
        /*0030*/ 	.string	"Cuda compilation tools, release 13.0, V13.0.88"
        /*0030*/ 	.string	"Build cuda_13.0.r13.0/compiler.36424714_0"
        /*0030*/ 	.string	"-arch sm_90a -m 64 "



//--------------------- .note.nv.cuinfo           --------------------------
	.section	.note.nv.cuinfo,"",@"SHT_NOTE"
	.sectionflags	@"SHF_NOTE_NV_CUINFO"
        /*0018*/ 	.short	0x0002
        /*001a*/ 	.short	0x005a
        /*001c*/ 	.short	0x0082
	.zero		2


//--------------------- .nv.info                  --------------------------
	.section	.nv.info,"",@"SHT_CUDA_INFO"
	.align	4


	//----- nvinfo : EIATTR_REGCOUNT
	.align		4
        /*0000*/ 	.byte	0x04, 0x2f
        /*0002*/ 	.short	(.L_15 - .L_14)
	.align		4
.L_14:
        /*0004*/ 	.word	index@(_ZN7cutlass13device_kernelINS_4gemm6kernel13GemmUniversalIN4cute5tupleIJiiiiEEENS1_10collective13CollectiveMmaINS1_34MainloopSm90TmaGmmaWarpSpecializedILi2ENS5_IJNS4_1CILi1EEESB_SB_EEENS1_35KernelTmaWarpSpecializedCooperativeEEENS5_IJNSA_ILi384EEENSA_ILi16EEENSA_ILi128EEEEEENS_6half_tENS5_IJlSB_lEEESJ_SK_NS4_8TiledMMAINS4_8MMA_AtomIJNS4_4SM904GMMA25MMA_64x16x16_F32F16F16_SSILNSO_5MajorE0ELSQ_0ELNSO_7ScaleInE1ELSR_1EEEEEENS4_6LayoutINS5_IJNSA_ILi2EEESB_SB_EEENS5_IJSB_NSA_ILi0EEESX_EEEEENS5_IJNS4_10UnderscoreES10_S10_EEEEENS4_13SM90_TMA_LOADENS4_14ComposedLayoutINS4_7SwizzleILi3ELi4ELi3EEENS4_18smem_ptr_flag_bitsILi16EEENSU_INS5_IJNSA_ILi8EEENSA_ILi64EEEEEENS5_IJS1A_SB_EEEEEEEvNS4_8identityES13_S1E_vS1F_EENS_8epilogue10collective6detail29Sm90TmaWarpSpecializedAdapterINS1I_15DefaultEpilogueISJ_SK_SK_NS1H_6thread17LinearCombinationISJ_Li1EffLNS1M_9ScaleType4KindE0ELNS_15FloatRoundStyleE2ESJ_EENS1_15EpilogueDefaultEEEEEvvEEEEvNT_6ParamsE)
        /*0008*/ 	.word	0x000000a8


	//----- nvinfo : EIATTR_FRAME_SIZE
	.align		4
.L_15:
        /*000c*/ 	.byte	0x04, 0x11
        /*000e*/ 	.short	(.L_17 - .L_16)
	.align		4
.L_16:
        /*0010*/ 	.word	index@(_ZN7cutlass13device_kernelINS_4gemm6kernel13GemmUniversalIN4cute5tupleIJiiiiEEENS1_10collective13CollectiveMmaINS1_34MainloopSm90TmaGmmaWarpSpecializedILi2ENS5_IJNS4_1CILi1EEESB_SB_EEENS1_35KernelTmaWarpSpecializedCooperativeEEENS5_IJNSA_ILi384EEENSA_ILi16EEENSA_ILi128EEEEEENS_6half_tENS5_IJlSB_lEEESJ_SK_NS4_8TiledMMAINS4_8MMA_AtomIJNS4_4SM904GMMA25MMA_64x16x16_F32F16F16_SSILNSO_5MajorE0ELSQ_0ELNSO_7ScaleInE1ELSR_1EEEEEENS4_6LayoutINS5_IJNSA_ILi2EEESB_SB_EEENS5_IJSB_NSA_ILi0EEESX_EEEEENS5_IJNS4_10UnderscoreES10_S10_EEEEENS4_13SM90_TMA_LOADENS4_14ComposedLayoutINS4_7SwizzleILi3ELi4ELi3EEENS4_18smem_ptr_flag_bitsILi16EEENSU_INS5_IJNSA_ILi8EEENSA_ILi64EEEEEENS5_IJS1A_SB_EEEEEEEvNS4_8identityES13_S1E_vS1F_EENS_8epilogue10collective6detail29Sm90TmaWarpSpecializedAdapterINS1I_15DefaultEpilogueISJ_SK_SK_NS1H_6thread17LinearCombinationISJ_Li1EffLNS1M_9ScaleType4KindE0ELNS_15FloatRoundStyleE2ESJ_EENS1_15EpilogueDefaultEEEEEvvEEEEvNT_6ParamsE)
        /*0014*/ 	.word	0x00000000


	//----- nvinfo : EIATTR_MIN_STACK_SIZE
	.align		4
.L_17:
        /*0018*/ 	.byte	0x04, 0x12
        /*001a*/ 	.short	(.L_19 - .L_18)
	.align		4
.L_18:
        /*001c*/ 	.word	index@(_ZN7cutlass13device_kernelINS_4gemm6kernel13GemmUniversalIN4cute5tupleIJiiiiEEENS1_10collective13CollectiveMmaINS1_34MainloopSm90TmaGmmaWarpSpecializedILi2ENS5_IJNS4_1CILi1EEESB_SB_EEENS1_35KernelTmaWarpSpecializedCooperativeEEENS5_IJNSA_ILi384EEENSA_ILi16EEENSA_ILi128EEEEEENS_6half_tENS5_IJlSB_lEEESJ_SK_NS4_8TiledMMAINS4_8MMA_AtomIJNS4_4SM904GMMA25MMA_64x16x16_F32F16F16_SSILNSO_5MajorE0ELSQ_0ELNSO_7ScaleInE1ELSR_1EEEEEENS4_6LayoutINS5_IJNSA_ILi2EEESB_SB_EEENS5_IJSB_NSA_ILi0EEESX_EEEEENS5_IJNS4_10UnderscoreES10_S10_EEEEENS4_13SM90_TMA_LOADENS4_14ComposedLayoutINS4_7SwizzleILi3ELi4ELi3EEENS4_18smem_ptr_flag_bitsILi16EEENSU_INS5_IJNSA_ILi8EEENSA_ILi64EEEEEENS5_IJS1A_SB_EEEEEEEvNS4_8identityES13_S1E_vS1F_EENS_8epilogue10collective6detail29Sm90TmaWarpSpecializedAdapterINS1I_15DefaultEpilogueISJ_SK_SK_NS1H_6thread17LinearCombinationISJ_Li1EffLNS1M_9ScaleType4KindE0ELNS_15FloatRoundStyleE2ESJ_EENS1_15EpilogueDefaultEEEEEvvEEEEvNT_6ParamsE)
        /*0020*/ 	.word	0x00000000
.L_19:


//--------------------- .nv.compat                --------------------------
	.section	.nv.compat,"",@"SHT_CUDA_COMPAT_INFO"
	.align	4
        /*0000*/ 	.byte	0x02, 0x09, 0x01, 0x00, 0x02, 0x02, 0x04, 0x00, 0x02, 0x05, 0x05, 0x00, 0x03, 0x07, 0x01, 0x01
        /*0010*/ 	.byte	0x02, 0x03, 0x01, 0x00, 0x02, 0x06, 0x01, 0x00, 0x04, 0x0b, 0x08, 0x00, 0x00, 0x00, 0x00, 0x00
        /*0020*/ 	.byte	0x00, 0x00, 0x00, 0x00


//--------------------- .nv.info._ZN7cutlass13device_kernelINS_4gemm6kernel13GemmUniversalIN4cute5tupleIJiiiiEEENS1_10collective13CollectiveMmaINS1_34MainloopSm90TmaGmmaWarpSpecializedILi2ENS5_IJNS4_1CILi1EEESB_SB_EEENS1_35KernelTmaWarpSpecializedCooperativeEEENS5_IJNSA_ILi384EEENSA_ILi16EEENSA_ILi128EEEEEENS_6half_tENS5_IJlSB_lEEESJ_SK_NS4_8TiledMMAINS4_8MMA_AtomIJNS4_4SM904GMMA25MMA_64x16x16_F32F16F16_SSILNSO_5MajorE0ELSQ_0ELNSO_7ScaleInE1ELSR_1EEEEEENS4_6LayoutINS5_IJNSA_ILi2EEESB_SB_EEENS5_IJSB_NSA_ILi0EEESX_EEEEENS5_IJNS4_10UnderscoreES10_S10_EEEEENS4_13SM90_TMA_LOADENS4_14ComposedLayoutINS4_7SwizzleILi3ELi4ELi3EEENS4_18smem_ptr_flag_bitsILi16EEENSU_INS5_IJNSA_ILi8EEENSA_ILi64EEEEEENS5_IJS1A_SB_EEEEEEEvNS4_8identityES13_S1E_vS1F_EENS_8epilogue10collective6detail29Sm90TmaWarpSpecializedAdapterINS1I_15DefaultEpilogueISJ_SK_SK_NS1H_6thread17LinearCombinationISJ_Li1EffLNS1M_9ScaleType4KindE0ELNS_15FloatRoundStyleE2ESJ_EENS1_15EpilogueDefaultEEEEEvvEEEEvNT_6ParamsE --------------------------
	.section	.nv.info._ZN7cutlass13device_kernelINS_4gemm6kernel13GemmUniversalIN4cute5tupleIJiiiiEEENS1_10collective13CollectiveMmaINS1_34MainloopSm90TmaGmmaWarpSpecializedILi2ENS5_IJNS4_1CILi1EEESB_SB_EEENS1_35KernelTmaWarpSpecializedCooperativeEEENS5_IJNSA_ILi384EEENSA_ILi16EEENSA_ILi128EEEEEENS_6half_tENS5_IJlSB_lEEESJ_SK_NS4_8TiledMMAINS4_8MMA_AtomIJNS4_4SM904GMMA25MMA_64x16x16_F32F16F16_SSILNSO_5MajorE0ELSQ_0ELNSO_7ScaleInE1ELSR_1EEEEEENS4_6LayoutINS5_IJNSA_ILi2EEESB_SB_EEENS5_IJSB_NSA_ILi0EEESX_EEEEENS5_IJNS4_10UnderscoreES10_S10_EEEEENS4_13SM90_TMA_LOADENS4_14ComposedLayoutINS4_7SwizzleILi3ELi4ELi3EEENS4_18smem_ptr_flag_bitsILi16EEENSU_INS5_IJNSA_ILi8EEENSA_ILi64EEEEEENS5_IJS1A_SB_EEEEEEEvNS4_8identityES13_S1E_vS1F_EENS_8epilogue10collective6detail29Sm90TmaWarpSpecializedAdapterINS1I_15DefaultEpilogueISJ_SK_SK_NS1H_6thread17LinearCombinationISJ_Li1EffLNS1M_9ScaleType4KindE0ELNS_15FloatRoundStyleE2ESJ_EENS1_15EpilogueDefaultEEEEEvvEEEEvNT_6ParamsE,"",@"SHT_CUDA_INFO"
	.sectionflags	@""
	.align	4


	//----- nvinfo : EIATTR_CUDA_API_VERSION
	.align		4
        /*0000*/ 	.byte	0x04, 0x37
        /*0002*/ 	.short	(.L_21 - .L_20)
.L_20:
        /*0004*/ 	.word	0x00000082


	//----- nvinfo : EIATTR_KPARAM_INFO
	.align		4
.L_21:
        /*0008*/ 	.byte	0x04, 0x17
        /*000a*/ 	.short	(.L_23 - .L_22)
.L_22:
        /*000c*/ 	.word	0x00000000
        /*0010*/ 	.short	0x0000
        /*0012*/ 	.short	0x0070
        /*0014*/ 	.byte	0x00, 0xf0, 0x01, 0x10


	//----- nvinfo : EIATTR_SPARSE_MMA_MASK
	.align		4
.L_23:
        /*0018*/ 	.byte	0x03, 0x50
        /*001a*/ 	.short	0x0000


	//----- nvinfo : EIATTR_MAXREG_COUNT
	.align		4
        /*001c*/ 	.byte	0x03, 0x1b
        /*001e*/ 	.short	0x00a8


	//----- nvinfo : EIATTR_NUM_BARRIERS
	.align		4
        /*0020*/ 	.byte	0x02, 0x4c
        /*0022*/ 	.byte	0x01
	.zero		1


	//----- nvinfo : EIATTR_EXTERNS
	.align		4
        /*0024*/ 	.byte	0x04, 0x0f
        /*0026*/ 	.short	(.L_25 - .L_24)


	//   ....[0]....
	.align		4
.L_24:
        /*0028*/ 	.word	index@(__assertfail)


	//----- nvinfo : EIATTR_MERCURY_ISA_VERSION
	.align		4
.L_25:
        /*002c*/ 	.byte	0x03, 0x5f
        /*002e*/ 	.short	0x0101


	//----- nvinfo : EIATTR_INT_WARP_WIDE_INSTR_OFFSETS
	.align		4
        /*0030*/ 	.byte	0x04, 0x31
        /*0032*/ 	.short	(.L_27 - .L_26)


	//   ....[0]....
.L_26:
        /*0034*/ 	.word	0x00000370


	//   ....[1]....
        /*0038*/ 	.word	0x000003a0


	//   ....[2]....
        /*003c*/ 	.word	0x00000480


	//----- nvinfo : EIATTR_COOP_GROUP_MASK_REGIDS
	.align		4
.L_27:
        /*0040*/ 	.byte	0x04, 0x29
        /*0042*/ 	.short	(.L_29 - .L_28)


	//   ....[0]....
.L_28:
        /*0044*/ 	.word	0xffffffff


	//   ....[1]....
        /*0048*/ 	.word	0xffffffff


	//   ....[2]....
        /*004c*/ 	.word	0xffffffff


	//   ....[3]....
        /*0050*/ 	.word	0xffffffff


	//   ....[4]....
        /*0054*/ 	.word	0xffffffff


	//----- nvinfo : EIATTR_COOP_GROUP_INSTR_OFFSETS
	.align		4
.L_29:
        /*0058*/ 	.byte	0x04, 0x28
        /*005a*/ 	.short	(.L_31 - .L_30)


	//   ....[0]....
.L_30:
        /*005c*/ 	.word	0x00000060


	//   ....[1]....
        /*0060*/ 	.word	0x00000070


	//   ....[2]....
        /*0064*/ 	.word	0x00000130


	//   ....[3]....
        /*0068*/ 	.word	0x00000280


	//   ....[4]....
        /*006c*/ 	.word	0x00000f30


	//----- nvinfo : EIATTR_REG_RECONFIG
	.align		4
.L_31:
        /*0070*/ 	.byte	0x01, 0x54
	.zero		2


	//----- nvinfo : EIATTR_SYSCALL_OFFSETS
	.align		4
        /*0074*/ 	.byte	0x04, 0x46
        /*0076*/ 	.short	(.L_33 - .L_32)


	//   ....[0]....
.L_32:
        /*0078*/ 	.word	0x000010f0


	//----- nvinfo : EIATTR_MBARRIER_INSTR_OFFSETS
	.align		4
.L_33:
        /*007c*/ 	.byte	0x04, 0x39
        /*007e*/ 	.short	(.L_35 - .L_34)


	//   ....[0]....
.L_34:
        /*0080*/ 	.word	0x00000230
        /*0084*/ 	.word	0x000000ff
        /*0088*/ 	.word	0x00000000
        /*008c*/ 	.short	0x0100
        /*008e*/ 	.byte	0x08
	.zero		1


	//   ....[1]....
        /*0090*/ 	.word	0x00000240
        /*0094*/ 	.word	0x000000ff
        /*0098*/ 	.word	0x00000010
        /*009c*/ 	.short	0x0100
        /*009e*/ 	.byte	0x08
	.zero		1


	//   ....[2]....
        /*00a0*/ 	.word	0x00000250
        /*00a4*/ 	.word	0x000000ff
        /*00a8*/ 	.word	0x00000008
        /*00ac*/ 	.short	0x0100
        /*00ae*/ 	.byte	0x08
	.zero		1


	//   ....[3]....
        /*00b0*/ 	.word	0x00000260
        /*00b4*/ 	.word	0x000000ff
        /*00b8*/ 	.word	0x00000018
        /*00bc*/ 	.short	0x0100
        /*00be*/ 	.byte	0x08
	.zero		1


	//   ....[4]....
        /*00c0*/ 	.word	0x000004f0
        /*00c4*/ 	.word	0x000000ff
        /*00c8*/ 	.word	0x00000030
        /*00cc*/ 	.short	0x0100
        /*00ce*/ 	.byte	0x06
	.zero		1


	//   ....[5]....
        /*00d0*/ 	.word	0x00000550
        /*00d4*/ 	.word	0x000000ff
        /*00d8*/ 	.word	0x00000038
        /*00dc*/ 	.short	0x0100
        /*00de*/ 	.byte	0x06
	.zero		1


	//   ....[6]....
        /*00e0*/ 	.word	0x00001170
        /*00e4*/ 	.word	0x00000003
        /*00e8*/ 	.word	0x00000000
        /*00ec*/ 	.short	0x010a
        /*00ee*/ 	.byte	0x3f
	.zero		1


	//   ....[7]....
        /*00f0*/ 	.word	0x000011b0
        /*00f4*/ 	.word	0x00000003
        /*00f8*/ 	.word	0x00000000
        /*00fc*/ 	.short	0x010a
        /*00fe*/ 	.byte	0x3f
	.zero		1


	//   ....[8]....
        /*0100*/ 	.word	0x00001d40
        /*0104*/ 	.word	0x000000ff
        /*0108*/ 	.word	0x00000000
        /*010c*/ 	.short	0x010a
        /*010e*/ 	.byte	0x09
	.zero		1


	//   ....[9]....
        /*0110*/ 	.word	0x00001d80
        /*0114*/ 	.word	0x000000ff
        /*0118*/ 	.word	0x00000000
        /*011c*/ 	.short	0x010a
        /*011e*/ 	.byte	0x09
	.zero		1


	//   ....[10]....
        /*0120*/ 	.word	0x000027a0
        /*0124*/ 	.word	0x000000ff
        /*0128*/ 	.word	0x00000000
        /*012c*/ 	.short	0x0101
        /*012e*/ 	.byte	0x08
	.zero		1


	//   ....[11]....
        /*0130*/ 	.word	0x00002980
        /*0134*/ 	.word	0x000000ff
        /*0138*/ 	.word	0x00000000
        /*013c*/ 	.short	0x0101
        /*013e*/ 	.byte	0x04
	.zero		1


	//   ....[12]....
        /*0140*/ 	.word	0x00005c00
        /*0144*/ 	.word	0x0000000c
        /*0148*/ 	.word	0x00000010
        /*014c*/ 	.short	0x010a
        /*014e*/ 	.byte	0x3f
	.zero		1


	//   ....[13]....
        /*0150*/ 	.word	0x00006080
        /*0154*/ 	.word	0x00000005
        /*0158*/ 	.word	0x00000038
        /*015c*/ 	.short	0x0101
        /*015e*/ 	.byte	0x3f
	.zero		1


	//   ....[14]....
        /*0160*/ 	.word	0x00006780
        /*0164*/ 	.word	0x00000007
        /*0168*/ 	.word	0x00000000
        /*016c*/ 	.short	0x010a
        /*016e*/ 	.byte	0x3f
	.zero		1


	//   ....[15]....
        /*0170*/ 	.word	0x00006800
        /*0174*/ 	.word	0x00000005
        /*0178*/ 	.word	0x00000000
        /*017c*/ 	.short	0x010a
        /*017e*/ 	.byte	0x3f
	.zero		1


	//   ....[16]....
        /*0180*/ 	.word	0x00006860
        /*0184*/ 	.word	0x00000003
        /*0188*/ 	.word	0x00000000
        /*018c*/ 	.short	0x010a
        /*018e*/ 	.byte	0x3f
	.zero		1


	//   ....[17]....
        /*0190*/ 	.word	0x000068c0
        /*0194*/ 	.word	0x00000004
        /*0198*/ 	.word	0x00000000
        /*019c*/ 	.short	0x010a
        /*019e*/ 	.byte	0x3f
	.zero		1


	//   ....[18]....
        /*01a0*/ 	.word	0x00006990
        /*01a4*/ 	.word	0x0000000c
        /*01a8*/ 	.word	0x00000010
        /*01ac*/ 	.short	0x010a
        /*01ae*/ 	.byte	0x3f
	.zero		1


	//   ....[19]....
        /*01b0*/ 	.word	0x00006a60
        /*01b4*/ 	.word	0x00000007
        /*01b8*/ 	.word	0x00000000
        /*01bc*/ 	.short	0x010a
        /*01be*/ 	.byte	0x3f
	.zero		1


	//----- nvinfo : EIATTR_NUM_MBARRIERS
	.align		4
.L_35:
        /*01c0*/ 	.byte	0x03, 0x38
        /*01c2*/ 	.short	0x0006


	//----- nvinfo : EIATTR_EXIT_INSTR_OFFSETS
	.align		4
        /*01c4*/ 	.byte	0x04, 0x1c
        /*01c6*/ 	.short	(.L_37 - .L_36)


	//   ....[0]....
.L_36:
        /*01c8*/ 	.word	0x000005a0


	//   ....[1]....
        /*01cc*/ 	.word	0x00000e60


	//   ....[2]....
        /*01d0*/ 	.word	0x00005270


	//   ....[3]....
        /*01d4*/ 	.word	0x000058a0


	//   ....[4]....
        /*01d8*/ 	.word	0x00006850


	//----- nvinfo : EIATTR_MAX_THREADS
	.align		4
.L_37:
        /*01dc*/ 	.byte	0x04, 0x05
        /*01de*/ 	.short	(.L_39 - .L_38)
.L_38:
        /*01e0*/ 	.word	0x00000180
        /*01e4*/ 	.word	0x00000001
        /*01e8*/ 	.word	0x00000001


	//----- nvinfo : EIATTR_CRS_STACK_SIZE
	.align		4
.L_39:
        /*01ec*/ 	.byte	0x04, 0x1e
        /*01ee*/ 	.short	(.L_41 - .L_40)
.L_40:
        /*01f0*/ 	.word	0x00000000


	//----- nvinfo : EIATTR_CBANK_PARAM_SIZE
	.align		4
.L_41:
        /*01f4*/ 	.byte	0x03, 0x19
        /*01f6*/ 	.short	0x0470


	//----- nvinfo : EIATTR_PARAM_CBANK
	.align		4
        /*01f8*/ 	.byte	0x04, 0x0a
        /*01fa*/ 	.short	(.L_43 - .L_42)
	.align		4
.L_42:
        /*01fc*/ 	.word	index@(.nv.constant0._ZN7cutlass13device_kernelINS_4gemm6kernel13GemmUniversalIN4cute5tupleIJiiiiEEENS1_10collective13CollectiveMmaINS1_34MainloopSm90TmaGmmaWarpSpecializedILi2ENS5_IJNS4_1CILi1EEESB_SB_EEENS1_35KernelTmaWarpSpecializedCooperativeEEENS5_IJNSA_ILi384EEENSA_ILi16EEENSA_ILi128EEEEEENS_6half_tENS5_IJlSB_lEEESJ_SK_NS4_8TiledMMAINS4_8MMA_AtomIJNS4_4SM904GMMA25MMA_64x16x16_F32F16F16_SSILNSO_5MajorE0ELSQ_0ELNSO_7ScaleInE1ELSR_1EEEEEENS4_6LayoutINS5_IJNSA_ILi2EEESB_SB_EEENS5_IJSB_NSA_ILi0EEESX_EEEEENS5_IJNS4_10UnderscoreES10_S10_EEEEENS4_13SM90_TMA_LOADENS4_14ComposedLayoutINS4_7SwizzleILi3ELi4ELi3EEENS4_18smem_ptr_flag_bitsILi16EEENSU_INS5_IJNSA_ILi8EEENSA_ILi64EEEEEENS5_IJS1A_SB_EEEEEEEvNS4_8identityES13_S1E_vS1F_EENS_8epilogue10collective6detail29Sm90TmaWarpSpecializedAdapterINS1I_15DefaultEpilogueISJ_SK_SK_NS1H_6thread17LinearCombinationISJ_Li1EffLNS1M_9ScaleType4KindE0ELNS_15FloatRoundStyleE2ESJ_EENS1_15EpilogueDefaultEEEEEvvEEEEvNT_6ParamsE)
        /*0200*/ 	.short	0x0210
        /*0202*/ 	.short	0x0470


	//----- nvinfo : EIATTR_SW_WAR
	.align		4
.L_43:
        /*0204*/ 	.byte	0x04, 0x36
        /*0206*/ 	.short	(.L_45 - .L_44)
.L_44:
        /*0208*/ 	.word	0x00000008
.L_45:


//--------------------- .nv.callgraph             --------------------------
	.section	.nv.callgraph,"",@"SHT_CUDA_CALLGRAPH"
	.align	4
	.sectionentsize	8
	.align		4
        /*0000*/ 	.word	0x00000000
	.align		4
        /*0004*/ 	.word	0xffffffff
	.align		4
        /*0008*/ 	.word	index@(_ZN7cutlass13device_kernelINS_4gemm6kernel13GemmUniversalIN4cute5tupleIJiiiiEEENS1_10collective13CollectiveMmaINS1_34MainloopSm90TmaGmmaWarpSpecializedILi2ENS5_IJNS4_1CILi1EEESB_SB_EEENS1_35KernelTmaWarpSpecializedCooperativeEEENS5_IJNSA_ILi384EEENSA_ILi16EEENSA_ILi128EEEEEENS_6half_tENS5_IJlSB_lEEESJ_SK_NS4_8TiledMMAINS4_8MMA_AtomIJNS4_4SM904GMMA25MMA_64x16x16_F32F16F16_SSILNSO_5MajorE0ELSQ_0ELNSO_7ScaleInE1ELSR_1EEEEEENS4_6LayoutINS5_IJNSA_ILi2EEESB_SB_EEENS5_IJSB_NSA_ILi0EEESX_EEEEENS5_IJNS4_10UnderscoreES10_S10_EEEEENS4_13SM90_TMA_LOADENS4_14ComposedLayoutINS4_7SwizzleILi3ELi4ELi3EEENS4_18smem_ptr_flag_bitsILi16EEENSU_INS5_IJNSA_ILi8EEENSA_ILi64EEEEEENS5_IJS1A_SB_EEEEEEEvNS4_8identityES13_S1E_vS1F_EENS_8epilogue10collective6detail29Sm90TmaWarpSpecializedAdapterINS1I_15DefaultEpilogueISJ_SK_SK_NS1H_6thread17LinearCombinationISJ_Li1EffLNS1M_9ScaleType4KindE0ELNS_15FloatRoundStyleE2ESJ_EENS1_15EpilogueDefaultEEEEEvvEEEEvNT_6ParamsE)
	.align		4
        /*000c*/ 	.word	index@(__assertfail)
	.align		4
        /*0010*/ 	.word	0x00000000
	.align		4
        /*0014*/ 	.word	0xfffffffe
	.align		4
        /*0018*/ 	.word	0x00000000
	.align		4
        /*001c*/ 	.word	0xfffffffd
	.align		4
        /*0020*/ 	.word	0x00000000
	.align		4
        /*0024*/ 	.word	0xfffffffc


//--------------------- .nv.constant4             --------------------------
	.section	.nv.constant4,"a",@progbits
	.align	8
	.align		8
.nv.constant4:
        /*0000*/ 	.dword	__assertfail
	.align		8
        /*0008*/ 	.dword	__unnamed_1
	.align		8
        /*0010*/ 	.dword	_ZN39_INTERNAL_e504f0eb_4_k_cu_7d5961d4_82684cuda3std3__45__cpo5beginE
	.align		8
        /*0018*/ 	.dword	_ZN39_INTERNAL_e504f0eb_4_k_cu_7d5961d4_82684cuda3std3__45__cpo3endE
	.align		8
        /*0020*/ 	.dword	_ZN39_INTERNAL_e504f0eb_4_k_cu_7d5961d4_82684cuda3std3__45__cpo6cbeginE
	.align		8
        /*0028*/ 	.dword	_ZN39_INTERNAL_e504f0eb_4_k_cu_7d5961d4_82684cuda3std3__45__cpo4cendE
	.align		8
        /*0030*/ 	.dword	_ZN39_INTERNAL_e504f0eb_4_k_cu_7d5961d4_82684cuda3std3__441_GLOBAL__N__e504f0eb_4_k_cu_7d5961d4_82686ignoreE
	.align		8
        /*0038*/ 	.dword	_ZN39_INTERNAL_e504f0eb_4_k_cu_7d5961d4_82684cuda3std3__419piecewise_constructE
	.align		8
        /*0040*/ 	.dword	_ZN39_INTERNAL_e504f0eb_4_k_cu_7d5961d4_82684cuda3std3__48in_placeE
	.align		8
        /*0048*/ 	.dword	_ZN39_INTERNAL_e504f0eb_4_k_cu_7d5961d4_82684cuda3std6ranges3__45__cpo4swapE
	.align		8
        /*0050*/ 	.dword	_ZN39_INTERNAL_e504f0eb_4_k_cu_7d5961d4_82684cuda3std6ranges3__45__cpo9iter_moveE
	.align		8
        /*0058*/ 	.dword	_ZN39_INTERNAL_e504f0eb_4_k_cu_7d5961d4_82684cute7productE
	.align		8
        /*0060*/ 	.dword	_ZN39_INTERNAL_e504f0eb_4_k_cu_7d5961d4_82684cute1_E
	.align		8
        /*0068*/ 	.dword	$str$22
	.align		8
        /*0070*/ 	.dword	$str$23


//--------------------- .text._ZN7cutlass13device_kernelINS_4gemm6kernel13GemmUniversalIN4cute5tupleIJiiiiEEENS1_10collective13CollectiveMmaINS1_34MainloopSm90TmaGmmaWarpSpecializedILi2ENS5_IJNS4_1CILi1EEESB_SB_EEENS1_35KernelTmaWarpSpecializedCooperativeEEENS5_IJNSA_ILi384EEENSA_ILi16EEENSA_ILi128EEEEEENS_6half_tENS5_IJlSB_lEEESJ_SK_NS4_8TiledMMAINS4_8MMA_AtomIJNS4_4SM904GMMA25MMA_64x16x16_F32F16F16_SSILNSO_5MajorE0ELSQ_0ELNSO_7ScaleInE1ELSR_1EEEEEENS4_6LayoutINS5_IJNSA_ILi2EEESB_SB_EEENS5_IJSB_NSA_ILi0EEESX_EEEEENS5_IJNS4_10UnderscoreES10_S10_EEEEENS4_13SM90_TMA_LOADENS4_14ComposedLayoutINS4_7SwizzleILi3ELi4ELi3EEENS4_18smem_ptr_flag_bitsILi16EEENSU_INS5_IJNSA_ILi8EEENSA_ILi64EEEEEENS5_IJS1A_SB_EEEEEEEvNS4_8identityES13_S1E_vS1F_EENS_8epilogue10collective6detail29Sm90TmaWarpSpecializedAdapterINS1I_15DefaultEpilogueISJ_SK_SK_NS1H_6thread17LinearCombinationISJ_Li1EffLNS1M_9ScaleType4KindE0ELNS_15FloatRoundStyleE2ESJ_EENS1_15EpilogueDefaultEEEEEvvEEEEvNT_6ParamsE --------------------------
	.section	.text._ZN7cutlass13device_kernelINS_4gemm6kernel13GemmUniversalIN4cute5tupleIJiiiiEEENS1_10collective13CollectiveMmaINS1_34MainloopSm90TmaGmmaWarpSpecializedILi2ENS5_IJNS4_1CILi1EEESB_SB_EEENS1_35KernelTmaWarpSpecializedCooperativeEEENS5_IJNSA_ILi384EEENSA_ILi16EEENSA_ILi128EEEEEENS_6half_tENS5_IJlSB_lEEESJ_SK_NS4_8TiledMMAINS4_8MMA_AtomIJNS4_4SM904GMMA25MMA_64x16x16_F32F16F16_SSILNSO_5MajorE0ELSQ_0ELNSO_7ScaleInE1ELSR_1EEEEEENS4_6LayoutINS5_IJNSA_ILi2EEESB_SB_EEENS5_IJSB_NSA_ILi0EEESX_EEEEENS5_IJNS4_10UnderscoreES10_S10_EEEEENS4_13SM90_TMA_LOADENS4_14ComposedLayoutINS4_7SwizzleILi3ELi4ELi3EEENS4_18smem_ptr_flag_bitsILi16EEENSU_INS5_IJNSA_ILi8EEENSA_ILi64EEEEEENS5_IJS1A_SB_EEEEEEEvNS4_8identityES13_S1E_vS1F_EENS_8epilogue10collective6detail29Sm90TmaWarpSpecializedAdapterINS1I_15DefaultEpilogueISJ_SK_SK_NS1H_6thread17LinearCombinationISJ_Li1EffLNS1M_9ScaleType4KindE0ELNS_15FloatRoundStyleE2ESJ_EENS1_15EpilogueDefaultEEEEEvvEEEEvNT_6ParamsE,"ax",@progbits
	.align	128
.text._ZN7cutlass13device_kernelINS_4gemm6kernel13GemmUniversalIN4cute5tupleIJiiiiEEENS1_10collective13CollectiveMmaINS1_34MainloopSm90TmaGmmaWarpSpecializedILi2ENS5_IJNS4_1CILi1EEESB_SB_EEENS1_35KernelTmaWarpSpecializedCooperativeEEENS5_IJNSA_ILi384EEENSA_ILi16EEENSA_ILi128EEEEEENS_6half_tENS5_IJlSB_lEEESJ_SK_NS4_8TiledMMAINS4_8MMA_AtomIJNS4_4SM904GMMA25MMA_64x16x16_F32F16F16_SSILNSO_5MajorE0ELSQ_0ELNSO_7ScaleInE1ELSR_1EEEEEENS4_6LayoutINS5_IJNSA_ILi2EEESB_SB_EEENS5_IJSB_NSA_ILi0EEESX_EEEEENS5_IJNS4_10UnderscoreES10_S10_EEEEENS4_13SM90_TMA_LOADENS4_14ComposedLayoutINS4_7SwizzleILi3ELi4ELi3EEENS4_18smem_ptr_flag_bitsILi16EEENSU_INS5_IJNSA_ILi8EEENSA_ILi64EEEEEENS5_IJS1A_SB_EEEEEEEvNS4_8identityES13_S1E_vS1F_EENS_8epilogue10collective6detail29Sm90TmaWarpSpecializedAdapterINS1I_15DefaultEpilogueISJ_SK_SK_NS1H_6thread17LinearCombinationISJ_Li1EffLNS1M_9ScaleType4KindE0ELNS_15FloatRoundStyleE2ESJ_EENS1_15EpilogueDefaultEEEEEvvEEEEvNT_6ParamsE:
        .type           _ZN7cutlass13device_kernelINS_4gemm6kernel13GemmUniversalIN4cute5tupleIJiiiiEEENS1_10collective13CollectiveMmaINS1_34MainloopSm90TmaGmmaWarpSpecializedILi2ENS5_IJNS4_1CILi1EEESB_SB_EEENS1_35KernelTmaWarpSpecializedCooperativeEEENS5_IJNSA_ILi384EEENSA_ILi16EEENSA_ILi128EEEEEENS_6half_tENS5_IJlSB_lEEESJ_SK_NS4_8TiledMMAINS4_8MMA_AtomIJNS4_4SM904GMMA25MMA_64x16x16_F32F16F16_SSILNSO_5MajorE0ELSQ_0ELNSO_7ScaleInE1ELSR_1EEEEEENS4_6LayoutINS5_IJNSA_ILi2EEESB_SB_EEENS5_IJSB_NSA_ILi0EEESX_EEEEENS5_IJNS4_10UnderscoreES10_S10_EEEEENS4_13SM90_TMA_LOADENS4_14ComposedLayoutINS4_7SwizzleILi3ELi4ELi3EEENS4_18smem_ptr_flag_bitsILi16EEENSU_INS5_IJNSA_ILi8EEENSA_ILi64EEEEEENS5_IJS1A_SB_EEEEEEEvNS4_8identityES13_S1E_vS1F_EENS_8epilogue10collective6detail29Sm90TmaWarpSpecializedAdapterINS1I_15DefaultEpilogueISJ_SK_SK_NS1H_6thread17LinearCombinationISJ_Li1EffLNS1M_9ScaleType4KindE0ELNS_15FloatRoundStyleE2ESJ_EENS1_15EpilogueDefaultEEEEEvvEEEEvNT_6ParamsE,@function
        .size           _ZN7cutlass13device_kernelINS_4gemm6kernel13GemmUniversalIN4cute5tupleIJiiiiEEENS1_10collective13CollectiveMmaINS1_34MainloopSm90TmaGmmaWarpSpecializedILi2ENS5_IJNS4_1CILi1EEESB_SB_EEENS1_35KernelTmaWarpSpecializedCooperativeEEENS5_IJNSA_ILi384EEENSA_ILi16EEENSA_ILi128EEEEEENS_6half_tENS5_IJlSB_lEEESJ_SK_NS4_8TiledMMAINS4_8MMA_AtomIJNS4_4SM904GMMA25MMA_64x16x16_F32F16F16_SSILNSO_5MajorE0ELSQ_0ELNSO_7ScaleInE1ELSR_1EEEEEENS4_6LayoutINS5_IJNSA_ILi2EEESB_SB_EEENS5_IJSB_NSA_ILi0EEESX_EEEEENS5_IJNS4_10UnderscoreES10_S10_EEEEENS4_13SM90_TMA_LOADENS4_14ComposedLayoutINS4_7SwizzleILi3ELi4ELi3EEENS4_18smem_ptr_flag_bitsILi16EEENSU_INS5_IJNSA_ILi8EEENSA_ILi64EEEEEENS5_IJS1A_SB_EEEEEEEvNS4_8identityES13_S1E_vS1F_EENS_8epilogue10collective6detail29Sm90TmaWarpSpecializedAdapterINS1I_15DefaultEpilogueISJ_SK_SK_NS1H_6thread17LinearCombinationISJ_Li1EffLNS1M_9ScaleType4KindE0ELNS_15FloatRoundStyleE2ESJ_EENS1_15EpilogueDefaultEEEEEvvEEEEvNT_6ParamsE,(.L_x_102 - _ZN7cutlass13device_kernelINS_4gemm6kernel13GemmUniversalIN4cute5tupleIJiiiiEEENS1_10collective13CollectiveMmaINS1_34MainloopSm90TmaGmmaWarpSpecializedILi2ENS5_IJNS4_1CILi1EEESB_SB_EEENS1_35KernelTmaWarpSpecializedCooperativeEEENS5_IJNSA_ILi384EEENSA_ILi16EEENSA_ILi128EEEEEENS_6half_tENS5_IJlSB_lEEESJ_SK_NS4_8TiledMMAINS4_8MMA_AtomIJNS4_4SM904GMMA25MMA_64x16x16_F32F16F16_SSILNSO_5MajorE0ELSQ_0ELNSO_7ScaleInE1ELSR_1EEEEEENS4_6LayoutINS5_IJNSA_ILi2EEESB_SB_EEENS5_IJSB_NSA_ILi0EEESX_EEEEENS5_IJNS4_10UnderscoreES10_S10_EEEEENS4_13SM90_TMA_LOADENS4_14ComposedLayoutINS4_7SwizzleILi3ELi4ELi3EEENS4_18smem_ptr_flag_bitsILi16EEENSU_INS5_IJNSA_ILi8EEENSA_ILi64EEEEEENS5_IJS1A_SB_EEEEEEEvNS4_8identityES13_S1E_vS1F_EENS_8epilogue10collective6detail29Sm90TmaWarpSpecializedAdapterINS1I_15DefaultEpilogueISJ_SK_SK_NS1H_6thread17LinearCombinationISJ_Li1EffLNS1M_9ScaleType4KindE0ELNS_15FloatRoundStyleE2ESJ_EENS1_15EpilogueDefaultEEEEEvvEEEEvNT_6ParamsE)
        .other          _ZN7cutlass13device_kernelINS_4gemm6kernel13GemmUniversalIN4cute5tupleIJiiiiEEENS1_10collective13CollectiveMmaINS1_34MainloopSm90TmaGmmaWarpSpecializedILi2ENS5_IJNS4_1CILi1EEESB_SB_EEENS1_35KernelTmaWarpSpecializedCooperativeEEENS5_IJNSA_ILi384EEENSA_ILi16EEENSA_ILi128EEEEEENS_6half_tENS5_IJlSB_lEEESJ_SK_NS4_8TiledMMAINS4_8MMA_AtomIJNS4_4SM904GMMA25MMA_64x16x16_F32F16F16_SSILNSO_5MajorE0ELSQ_0ELNSO_7ScaleInE1ELSR_1EEEEEENS4_6LayoutINS5_IJNSA_ILi2EEESB_SB_EEENS5_IJSB_NSA_ILi0EEESX_EEEEENS5_IJNS4_10UnderscoreES10_S10_EEEEENS4_13SM90_TMA_LOADENS4_14ComposedLayoutINS4_7SwizzleILi3ELi4ELi3EEENS4_18smem_ptr_flag_bitsILi16EEENSU_INS5_IJNSA_ILi8EEENSA_ILi64EEEEEENS5_IJS1A_SB_EEEEEEEvNS4_8identityES13_S1E_vS1F_EENS_8epilogue10collective6detail29Sm90TmaWarpSpecializedAdapterINS1I_15DefaultEpilogueISJ_SK_SK_NS1H_6thread17LinearCombinationISJ_Li1EffLNS1M_9ScaleType4KindE0ELNS_15FloatRoundStyleE2ESJ_EENS1_15EpilogueDefaultEEEEEvvEEEEvNT_6ParamsE,@"STO_CUDA_ENTRY STV_DEFAULT"
_ZN7cutlass13device_kernelINS_4gemm6kernel13GemmUniversalIN4cute5tupleIJiiiiEEENS1_10collective13CollectiveMmaINS1_34MainloopSm90TmaGmmaWarpSpecializedILi2ENS5_IJNS4_1CILi1EEESB_SB_EEENS1_35KernelTmaWarpSpecializedCooperativeEEENS5_IJNSA_ILi384EEENSA_ILi16EEENSA_ILi128EEEEEENS_6half_tENS5_IJlSB_lEEESJ_SK_NS4_8TiledMMAINS4_8MMA_AtomIJNS4_4SM904GMMA25MMA_64x16x16_F32F16F16_SSILNSO_5MajorE0ELSQ_0ELNSO_7ScaleInE1ELSR_1EEEEEENS4_6LayoutINS5_IJNSA_ILi2EEESB_SB_EEENS5_IJSB_NSA_ILi0EEESX_EEEEENS5_IJNS4_10UnderscoreES10_S10_EEEEENS4_13SM90_TMA_LOADENS4_14ComposedLayoutINS4_7SwizzleILi3ELi4ELi3EEENS4_18smem_ptr_flag_bitsILi16EEENSU_INS5_IJNSA_ILi8EEENSA_ILi64EEEEEENS5_IJS1A_SB_EEEEEEEvNS4_8identityES13_S1E_vS1F_EENS_8epilogue10collective6detail29Sm90TmaWarpSpecializedAdapterINS1I_15DefaultEpilogueISJ_SK_SK_NS1H_6thread17LinearCombinationISJ_Li1EffLNS1M_9ScaleType4KindE0ELNS_15FloatRoundStyleE2ESJ_EENS1_15EpilogueDefaultEEEEEvvEEEEvNT_6ParamsE:
[----:B------:R-:W0:Y:S01]  /*0000*/  LDC R1, c[0x0][0x28] ;  /* 0x00000a00ff017b82 */ /* 0x000e220000000800 */
[----:B------:R-:W1:Y:S01]  /*0010*/  S2R R18, SR_TID.X ;  /* 0x0000000000127919 */ /* 0x000e620000002100 */
[----:B------:R-:W-:Y:S01]  /*0020*/  ELECT P0, URZ, PT ;  /* 0x00000000003f782f */ /* 0x000fe20003800000 */
[----:B------:R-:W-:Y:S01]  /*0030*/  BSSY B0, `(.L_x_0) ;  /* 0x000000f000007945 */ /* 0x000fe20003800000 */
[--C-:B-1----:R-:W-:Y:S02]  /*0040*/  SHF.R.U32.HI R0, RZ, 0x5, R18.reuse ;  /* 0x00000005ff007819 */ /* 0x102fe40000011612 */
[----:B------:R-:W-:-:S03]  /*0050*/  SHF.R.U32.HI R22, RZ, 0x7, R18 ;  /* 0x00000007ff167819 */ /* 0x000fc60000011612 */
[----:B------:R-:W1:Y:S04]  /*0060*/  SHFL.IDX PT, R5, R0, RZ, 0x1f ;  /* 0x00001fff00057589 */ /* 0x000e6800000e0000 */
[----:B------:R2:W3:Y:S01]  /*0070*/  SHFL.IDX PT, R8, R22, RZ, 0x1f ;  /* 0x00001fff16087589 */ /* 0x0004e200000e0000 */
[----:B-1----:R-:W-:-:S13]  /*0080*/  ISETP.NE.OR P0, PT, R5, RZ, !P0 ;  /* 0x000000ff0500720c */ /* 0x002fda0004705670 */
[----:B0-23--:R-:W-:Y:S05]  /*0090*/  @P0 BRA `(.L_x_1) ;  /* 0x0000000000200947 */ /* 0x00dfea0003800000 */
[----:B------:R-:W-:Y:S02]  /*00a0*/  ULDC.64 UR4, c[0x0][0x198] ;  /* 0x0000660000047ab9 */ /* 0x000fe40000000a00 */
[----:B------:R-:W-:Y:S02]  /*00b0*/  UIADD3 UR6, UP0, UR4, 0xf0, URZ ;  /* 0x000000f004067890 */ /* 0x000fe4000ff1e03f */
[----:B------:R-:W-:Y:S02]  /*00c0*/  UIADD3 UR4, UP1, UR4, 0x1f0, URZ ;  /* 0x000001f004047890 */ /* 0x000fe4000ff3e03f */
[----:B------:R-:W-:Y:S02]  /*00d0*/  UIADD3.X UR7, URZ, UR5, URZ, UP0, !UPT ;  /* 0x000000053f077290 */ /* 0x000fe400087fe43f */
[----:B------:R-:W-:-:S07]  /*00e0*/  UIADD3.X UR5, URZ, UR5, URZ, UP1, !UPT ;  /* 0x000000053f057290 */ /* 0x000fce0008ffe43f */
[----:B------:R0:W-:Y:S02]  /*00f0*/  UTMACCTL.PF [UR6] ;  /* 0x00000000060079b9 */ /* 0x0001e40008040000 */
[----:B------:R0:W-:Y:S02]  /*0100*/  UTMACCTL.PF [UR4] ;  /* 0x00000000040079b9 */ /* 0x0001e40008040000 */
[----:B0-----:R-:W-:Y:S01]  /*0110*/  NOP ;  /* 0x0000000000007918 */ /* 0x001fe20000000000 */
.L_x_1:
[----:B------:R-:W-:Y:S05]  /*0120*/  BSYNC B0 ;  /* 0x0000000000007941 */ /* 0x000fea0003800000 */
.L_x_0:
[----:B------:R-:W0:Y:S02]  /*0130*/  SHFL.IDX PT, R2, R0, RZ, 0x1f ;  /* 0x00001fff00027589 */ /* 0x000e2400000e0000 */
[----:B0-----:R-:W-:-:S13]  /*0140*/  ISETP.NE.AND P0, PT, R2, RZ, PT ;  /* 0x000000ff0200720c */ /* 0x001fda0003f05270 */
[----:B------:R-:W-:Y:S05]  /*0150*/  @P0 BRA `(.L_x_2) ;  /* 0x0000000000480947 */ /* 0x000fea0003800000 */
[----:B------:R-:W0:Y:S01]  /*0160*/  S2UR UR8, SR_CgaCtaId ;  /* 0x00000000000879c3 */ /* 0x000e220000008800 */
[----:B------:R-:W-:Y:S01]  /*0170*/  UMOV UR4, 0x400 ;  /* 0x0000040000047882 */ /* 0x000fe20000000000 */
[----:B------:R-:W-:Y:S01]  /*0180*/  UMOV UR5, 0x1 ;  /* 0x0000000100057882 */ /* 0x000fe20000000000 */
[----:B------:R-:W-:Y:S01]  /*0190*/  UMOV UR6, 0x100 ;  /* 0x0000010000067882 */ /* 0x000fe20000000000 */
[----:B------:R-:W-:Y:S01]  /*01a0*/  ELECT P0, URZ, PT ;  /* 0x00000000003f782f */ /* 0x000fe20003800000 */
[----:B------:R-:W-:-:S04]  /*01b0*/  UIADD3 UR6, -UR6, 0x100000, URZ ;  /* 0x0010000006067890 */ /* 0x000fc8000fffe13f */
[----:B------:R-:W-:Y:S02]  /*01c0*/  USHF.L.U32 UR7, UR6, 0xb, URZ ;  /* 0x0000000b06077899 */ /* 0x000fe4000800063f */
[----:B------:R-:W-:Y:S02]  /*01d0*/  USHF.L.U32 UR6, UR6, 0x1, URZ ;  /* 0x0000000106067899 */ /* 0x000fe4000800063f */
[----:B0-----:R-:W-:Y:S02]  /*01e0*/  ULEA UR8, UR8, UR4, 0x18 ;  /* 0x0000000408087291 */ /* 0x001fe4000f8ec03f */
[----:B------:R-:W-:-:S04]  /*01f0*/  UIADD3 UR4, -UR5, 0x100000, URZ ;  /* 0x0010000005047890 */ /* 0x000fc8000fffe13f */
[----:B------:R-:W-:Y:S02]  /*0200*/  USHF.L.U32 UR5, UR4, 0xb, URZ ;  /* 0x0000000b04057899 */ /* 0x000fe4000800063f */
[----:B------:R-:W-:Y:S01]  /*0210*/  USHF.L.U32 UR4, UR4, 0x1, URZ ;  /* 0x0000000104047899 */ /* 0x000fe2000800063f */
[----:B------:R-:W0:Y:S11]  /*0220*/  FENCE.VIEW.ASYNC.S ;  /* 0x00000000000073c6 */ /* 0x000e360000000000 */
[----:B0-----:R0:W1:Y:S01]  /*0230*/  SYNCS.EXCH.64 URZ, [UR8], UR4 ;  /* 0x00000004083f75b2 */ /* 0x0010620008000100 */
[----:B------:R0:W2:Y:S01]  /*0240*/  SYNCS.EXCH.64 URZ, [UR8+0x10], UR6 ;  /* 0x00001006083f75b2 */ /* 0x0000a20008000100 */
[----:B------:R0:W3:Y:S01]  /*0250*/  SYNCS.EXCH.64 URZ, [UR8+0x8], UR4 ;  /* 0x00000804083f75b2 */ /* 0x0000e20008000100 */
[----:B------:R0:W4:Y:S01]  /*0260*/  SYNCS.EXCH.64 URZ, [UR8+0x18], UR6 ;  /* 0x00001806083f75b2 */ /* 0x0001220008000100 */
[----:B------:R-:W-:Y:S01]  /*0270*/  NOP ;  /* 0x0000000000007918 */ /* 0x000fe20000000000 */
.L_x_2:
[----:B------:R-:W5:Y:S01]  /*0280*/  SHFL.IDX PT, R0, R0, RZ, 0x1f ;  /* 0x00001fff00007589 */ /* 0x000f6200000e0000 */
[----:B------:R-:W-:Y:S01]  /*0290*/  ELECT P0, URZ, PT ;  /* 0x00000000003f782f */ /* 0x000fe20003800000 */
[----:B------:R-:W1:Y:S01]  /*02a0*/  LDC R2, c[0x0][0x65c] ;  /* 0x00019700ff027b82 */ /* 0x000e620000000800 */
[----:B------:R-:W-:Y:S01]  /*02b0*/  SHF.R.S32.HI R6, RZ, 0x1f, R5 ;  /* 0x0000001fff067819 */ /* 0x000fe20000011405 */
[----:B------:R-:W2:Y:S01]  /*02c0*/  S2R R3, SR_CTAID.Y ;  /* 0x0000000000037919 */ /* 0x000ea20000002600 */
[----:B0-----:R-:W-:Y:S01]  /*02d0*/  UMOV UR4, 0x20 ;  /* 0x0000002000047882 */ /* 0x001fe20000000000 */
[----:B------:R-:W-:Y:S01]  /*02e0*/  ISETP.NE.AND P2, PT, R8, RZ, PT ;  /* 0x000000ff0800720c */ /* 0x000fe20003f45270 */
[----:B------:R-:W-:Y:S01]  /*02f0*/  NOP ;  /* 0x0000000000007918 */ /* 0x000fe20000000000 */
[----:B------:R-:W0:Y:S01]  /*0300*/  S2R R4, SR_CTAID.X ;  /* 0x0000000000047919 */ /* 0x000e220000002500 */
[----:B------:R-:W-:Y:S01]  /*0310*/  LEA.HI R6, R6, R5, RZ, 0x2 ;  /* 0x0000000506067211 */ /* 0x000fe200078f10ff */
[----:B------:R-:W-:Y:S01]  /*0320*/  NOP ;  /* 0x0000000000007918 */ /* 0x000fe20000000000 */
[----:B-----5:R-:W-:-:S02]  /*0330*/  ISETP.NE.OR P0, PT, R0, RZ, !P0 ;  /* 0x000000ff0000720c */ /* 0x020fc40004705670 */
[----:B-1----:R-:W-:-:S04]  /*0340*/  ISETP.NE.AND P3, PT, R2, 0x1, PT ;  /* 0x000000010200780c */ /* 0x002fc80003f65270 */
[----:B------:R-:W-:Y:S02]  /*0350*/  P2R R0, PR, RZ, 0x8 ;  /* 0x00000008ff007803 */ /* 0x000fe40000000000 */
[----:B------:R-:W-:-:S05]  /*0360*/  LOP3.LUT R0, R6, 0xfffffffc, RZ, 0xc0, !PT ;  /* 0xfffffffc06007812 */ /* 0x000fca00078ec0ff */
[----:B------:R-:W-:Y:S01]  /*0370*/  VOTEU.ALL UP0, P0 ;  /* 0x00000000003f7886 */ /* 0x000fe20000000000 */
[----:B------:R-:W-:Y:S01]  /*0380*/  IMAD.IADD R0, R5, 0x1, -R0 ;  /* 0x0000000105007824 */ /* 0x000fe200078e0a00 */
[----:B------:R-:W0:Y:S01]  /*0390*/  @P3 LDC R17, c[0x0][0x10] ;  /* 0x00000400ff113b82 */ /* 0x000e220000000800 */
[----:B------:R-:W-:Y:S01]  /*03a0*/  VOTEU.ALL UP1, P0 ;  /* 0x00000000003f7886 */ /* 0x000fe20000020000 */
[----:B--2---:R-:W-:Y:S01]  /*03b0*/  @P3 IMAD.MOV.U32 R6, RZ, RZ, R3 ;  /* 0x000000ffff063224 */ /* 0x004fe200078e0003 */
[----:B------:R-:W-:Y:S01]  /*03c0*/  @!UP0 UMOV UR6, 0x400 ;  /* 0x0000040000068882 */ /* 0x000fe20000000000 */
[----:B------:R-:W-:-:S04]  /*03d0*/  @!UP0 UIADD3 UR4, -UR4, 0x100000, URZ ;  /* 0x0010000004048890 */ /* 0x000fc8000fffe13f */
[----:B------:R-:W-:Y:S02]  /*03e0*/  @!UP0 USHF.L.U32 UR5, UR4, 0xb, URZ ;  /* 0x0000000b04058899 */ /* 0x000fe4000800063f */
[----:B------:R-:W-:Y:S01]  /*03f0*/  @!UP0 USHF.L.U32 UR4, UR4, 0x1, URZ ;  /* 0x0000000104048899 */ /* 0x000fe2000800063f */
[----:B------:R-:W-:Y:S02]  /*0400*/  @P3 IMAD.MOV.U32 R7, RZ, RZ, RZ ;  /* 0x000000ffff073224 */ /* 0x000fe400078e00ff */
[----:B------:R-:W-:Y:S01]  /*0410*/  IMAD.MOV.U32 R5, RZ, RZ, RZ ;  /* 0x000000ffff057224 */ /* 0x000fe200078e00ff */
[----:B------:R-:W1:Y:S01]  /*0420*/  @!UP0 S2UR UR7, SR_CgaCtaId ;  /* 0x00000000000789c3 */ /* 0x000e620000008800 */
[----:B------:R-:W-:-:S07]  /*0430*/  @P3 IMAD.MOV.U32 R11, RZ, RZ, RZ ;  /* 0x000000ffff0b3224 */ /* 0x000fce00078e00ff */
[----:B------:R-:W2:Y:S01]  /*0440*/  @!P3 LDC R9, c[0x0][0xc] ;  /* 0x00000300ff09bb82 */ /* 0x000ea20000000800 */
[----:B0-----:R-:W-:-:S04]  /*0450*/  @P3 IMAD.WIDE.U32 R16, R4, R17, R6 ;  /* 0x0000001104103225 */ /* 0x001fc800078e0006 */
[----:B------:R-:W-:Y:S01]  /*0460*/  @P3 IMAD.IADD R17, R17, 0x1, R11 ;  /* 0x0000000111113824 */ /* 0x000fe200078e020b */
[----:B-1----:R-:W-:Y:S01]  /*0470*/  @!UP0 ULEA UR6, UR7, UR6, 0x18 ;  /* 0x0000000607068291 */ /* 0x002fe2000f8ec03f */
[----:B------:R-:W-:Y:S01]  /*0480*/  VOTEU.ALL UP0, P0 ;  /* 0x00000000003f7886 */ /* 0x000fe20000000000 */
[----:B------:R-:W-:-:S04]  /*0490*/  ISETP.NE.AND P0, PT, R0, 0x3, PT ;  /* 0x000000030000780c */ /* 0x000fc80003f05270 */
[----:B------:R-:W-:Y:S01]  /*04a0*/  ISETP.EQ.OR P0, PT, R0, RZ, !P0 ;  /* 0x000000ff0000720c */ /* 0x000fe20004702670 */
[----:B--2---:R-:W-:-:S03]  /*04b0*/  @!P3 IMAD.WIDE.U32 R6, R9, R3, R4 ;  /* 0x000000030906b225 */ /* 0x004fc600078e0004 */
[C---:B------:R-:W-:Y:S01]  /*04c0*/  ISETP.EQ.AND P0, PT, R8.reuse, RZ, P0 ;  /* 0x000000ff0800720c */ /* 0x040fe20000702270 */
[----:B------:R-:W-:Y:S01]  /*04d0*/  VIADD R8, R8, 0xffffffff ;  /* 0xffffffff08087836 */ /* 0x000fe20000000000 */
[----:B------:R-:W0:Y:S02]  /*04e0*/  FENCE.VIEW.ASYNC.S ;  /* 0x00000000000073c6 */ /* 0x000e240000000000 */
[----:B0-----:R0:W3:Y:S01]  /*04f0*/  @!UP0 SYNCS.EXCH.64 URZ, [UR6+0x30], UR4 ;  /* 0x00003004063f85b2 */ /* 0x0010e20008000100 */
[----:B------:R-:W-:Y:S01]  /*0500*/  @!P3 IMAD.MOV.U32 R16, RZ, RZ, R6 ;  /* 0x000000ffff10b224 */ /* 0x000fe200078e0006 */
[----:B------:R-:W-:Y:S01]  /*0510*/  SEL R19, RZ, 0x1, !P0 ;  /* 0x00000001ff137807 */ /* 0x000fe20004000000 */
[----:B------:R-:W-:Y:S01]  /*0520*/  @!P3 IMAD.MOV.U32 R17, RZ, RZ, R7 ;  /* 0x000000ffff11b224 */ /* 0x000fe200078e0007 */
[----:B------:R-:W-:-:S04]  /*0530*/  ISETP.GE.U32.AND P1, PT, R8, 0x2, PT ;  /* 0x000000020800780c */ /* 0x000fc80003f26070 */
[----:B------:R-:W-:Y:S01]  /*0540*/  SEL R19, R19, 0x2, P1 ;  /* 0x0000000213137807 */ /* 0x000fe20000800000 */
[----:B------:R0:W3:Y:S01]  /*0550*/  @!UP1 SYNCS.EXCH.64 URZ, [UR6+0x38], UR4 ;  /* 0x00003804063f95b2 */ /* 0x0000e20008000100 */
[----:B------:R-:W-:Y:S01]  /*0560*/  NOP ;  /* 0x0000000000007918 */ /* 0x000fe20000000000 */
[----:B---34-:R-:W-:Y:S06]  /*0570*/  BAR.SYNC.DEFER_BLOCKING 0x0 ;  /* 0x0000000000007b1d */ /* 0x018fec0000010000 */
[----:B------:R-:W-:Y:S05]  /*0580*/  @!P2 BRA `(.L_x_3) ;  /* 0x0000004c003ca947 */ /* 0x000fea0003800000 */
[----:B------:R-:W-:-:S13]  /*0590*/  ISETP.GT.U32.AND P0, PT, R8, 0x1, PT ;  /* 0x000000010800780c */ /* 0x000fda0003f04070 */
[----:B0-----:R-:W-:Y:S05]  /*05a0*/  @P0 EXIT ;  /* 0x000000000000094d */ /* 0x001fea0003800000 */
[----:B------:R-:W-:Y:S01]  /*05b0*/  ULDC.64 UR4, c[0x0][0x650] ;  /* 0x0001940000047ab9 */ /* 0x000fe20000000a00 */
[----:B------:R-:W-:Y:S01]  /*05c0*/  PRMT R0, RZ, 0x7610, R0 ;  /* 0x00007610ff007816 */ /* 0x000fe20000000000 */
[----:B------:R-:W-:Y:S01]  /*05d0*/  IMAD.MOV.U32 R50, RZ, RZ, -0x1 ;  /* 0xffffffffff327424 */ /* 0x000fe200078e00ff */
[----:B------:R-:W-:Y:S01]  /*05e0*/  ISETP.GE.U32.AND P0, PT, R16, UR4, PT ;  /* 0x0000000410007c0c */ /* 0x000fe2000bf06070 */
[----:B------:R-:W-:Y:S02]  /*05f0*/  IMAD.MOV.U32 R51, RZ, RZ, -0x1 ;  /* 0xffffffffff337424 */ /* 0x000fe400078e00ff */
[----:B------:R-:W-:Y:S01]  /*0600*/  IMAD.MOV.U32 R49, RZ, RZ, -0x1 ;  /* 0xffffffffff317424 */ /* 0x000fe200078e00ff */
[----:B------:R-:W-:-:S13]  /*0610*/  ISETP.GE.U32.AND.EX P0, PT, R17, UR5, PT, P0 ;  /* 0x0000000511007c0c */ /* 0x000fda000bf06100 */
[----:B------:R-:W-:Y:S05]  /*0620*/  @P0 BRA `(.L_x_4) ;  /* 0x0000000400540947 */ /* 0x000fea0003800000 */
[----:B------:R-:W0:Y:S01]  /*0630*/  LDC.64 R14, c[0x0][0x628] ;  /* 0x00018a00ff0e7b82 */ /* 0x000e220000000a00 */
[----:B------:R-:W-:Y:S02]  /*0640*/  IMAD.MOV.U32 R6, RZ, RZ, R16 ;  /* 0x000000ffff067224 */ /* 0x000fe400078e0010 */
[----:B------:R-:W-:-:S05]  /*0650*/  IMAD.MOV.U32 R7, RZ, RZ, R17 ;  /* 0x000000ffff077224 */ /* 0x000fca00078e0011 */
[----:B------:R-:W1:Y:S08]  /*0660*/  LDC R0, c[0x0][0x630] ;  /* 0x00018c00ff007b82 */ /* 0x000e700000000800 */
[----:B------:R-:W2:Y:S01]  /*0670*/  LDC.64 R20, c[0x0][0x620] ;  /* 0x00018800ff147b82 */ /* 0x000ea20000000a00 */
[----:B0-----:R-:W-:-:S04]  /*0680*/  ISETP.NE.U32.AND P0, PT, R14, RZ, PT ;  /* 0x000000ff0e00720c */ /* 0x001fc80003f05070 */
[----:B------:R-:W-:-:S13]  /*0690*/  ISETP.NE.AND.EX P0, PT, R15, RZ, PT, P0 ;  /* 0x000000ff0f00720c */ /* 0x000fda0003f05300 */
[----:B-12---:R-:W-:Y:S05]  /*06a0*/  @!P0 BRA `(.L_x_5) ;  /* 0x0000000000288947 */ /* 0x006fea0003800000 */
[----:B------:R-:W0:Y:S02]  /*06b0*/  LDC R11, c[0x0][0x634] ;  /* 0x00018d00ff0b7b82 */ /* 0x000e240000000800 */
[----:B0-----:R-:W-:-:S05]  /*06c0*/  IADD3 R11, P0, R16, R11, RZ ;  /* 0x0000000b100b7210 */ /* 0x001fca0007f1e0ff */
[----:B------:R-:W-:-:S04]  /*06d0*/  IMAD.X R13, RZ, RZ, R17, P0 ;  /* 0x000000ffff0d7224 */ /* 0x000fc800000e0611 */
[----:B------:R-:W-:-:S04]  /*06e0*/  IMAD.WIDE.U32 R6, R13, R14, RZ ;  /* 0x0000000e0d067225 */ /* 0x000fc800078e00ff */
[----:B------:R-:W-:-:S04]  /*06f0*/  IMAD.WIDE.U32 R8, P0, R11, R15, R6 ;  /* 0x0000000f0b087225 */ /* 0x000fc80007800006 */
[----:B------:R-:W-:-:S04]  /*0700*/  IMAD.WIDE.U32 R6, R11, R14, RZ ;  /* 0x0000000e0b067225 */ /* 0x000fc800078e00ff */
[----:B------:R-:W-:Y:S01]  /*0710*/  IMAD.X R11, RZ, RZ, RZ, P0 ;  /* 0x000000ffff0b7224 */ /* 0x000fe200000e06ff */
[----:B------:R-:W-:Y:S01]  /*0720*/  IADD3 RZ, P0, R7, R8, RZ ;  /* 0x0000000807ff7210 */ /* 0x000fe20007f1e0ff */
[----:B------:R-:W-:-:S04]  /*0730*/  IMAD.MOV.U32 R10, RZ, RZ, R9 ;  /* 0x000000ffff0a7224 */ /* 0x000fc800078e0009 */
[----:B------:R-:W-:-:S08]  /*0740*/  IMAD.WIDE.U32.X R6, R13, R15, R10, P0 ;  /* 0x0000000f0d067225 */ /* 0x000fd000000e040a */
.L_x_5:
[-CC-:B------:R-:W-:Y:S01]  /*0750*/  SHF.R.U64 R49, R6, R0.reuse, R7.reuse ;  /* 0x0000000006317219 */ /* 0x180fe20000001207 */
[----:B------:R-:W0:Y:S01]  /*0760*/  LDC R10, c[0x0][0x618] ;  /* 0x00018600ff0a7b82 */ /* 0x000e220000000800 */
[----:B------:R-:W-:Y:S01]  /*0770*/  SHF.R.U32.HI R5, RZ, R0, R7 ;  /* 0x00000000ff057219 */ /* 0x000fe20000011607 */
[----:B------:R-:W-:Y:S01]  /*0780*/  ULDC UR4, c[0x0][0x150] ;  /* 0x0000540000047ab9 */ /* 0x000fe20000000800 */
[----:B------:R-:W-:Y:S02]  /*0790*/  IADD3 R9, P0, RZ, -R49, RZ ;  /* 0x80000031ff097210 */ /* 0x000fe40007f1e0ff */
[----:B------:R-:W-:-:S03]  /*07a0*/  I2FP.F32.U32 R0, R4 ;  /* 0x0000000400007245 */ /* 0x000fc60000201000 */
[----:B------:R-:W1:Y:S01]  /*07b0*/  LDC.64 R28, c[0x0][0x640] ;  /* 0x00019000ff1c7b82 */ /* 0x000e620000000a00 */
[----:B------:R-:W-:Y:S02]  /*07c0*/  IMAD.X R11, RZ, RZ, ~R5, P0 ;  /* 0x000000ffff0b7224 */ /* 0x000fe400000e0e05 */
[----:B------:R-:W-:Y:S01]  /*07d0*/  FMUL R0, R0, UR4 ;  /* 0x0000000400007c20 */ /* 0x000fe20008400000 */
[----:B------:R-:W-:Y:S01]  /*07e0*/  IMAD.WIDE.U32 R6, R9, R20, R16 ;  /* 0x0000001409067225 */ /* 0x000fe200078e0010 */
[----:B------:R-:W-:-:S03]  /*07f0*/  ULDC UR4, c[0x0][0x154] ;  /* 0x0000550000047ab9 */ /* 0x000fc60000000800 */
[----:B------:R-:W-:Y:S01]  /*0800*/  IMAD R8, R11, R20, RZ ;  /* 0x000000140b087224 */ /* 0x000fe200078e02ff */
[----:B------:R-:W2:Y:S01]  /*0810*/  LDC R5, c[0x0][0x144] ;  /* 0x00005100ff057b82 */ /* 0x000ea20000000800 */
[----:B------:R-:W3:Y:S02]  /*0820*/  F2I.U32.TRUNC.NTZ R0, R0 ;  /* 0x0000000000007305 */ /* 0x000ee4000020f000 */
[----:B------:R-:W-:-:S04]  /*0830*/  IMAD R9, R9, R21, R8 ;  /* 0x0000001509097224 */ /* 0x000fc800078e0208 */
[----:B------:R-:W-:Y:S01]  /*0840*/  IMAD.IADD R7, R7, 0x1, R9 ;  /* 0x0000000107077824 */ /* 0x000fe200078e0209 */
[----:B------:R-:W4:Y:S01]  /*0850*/  LDC R12, c[0x0][0x608] ;  /* 0x00018200ff0c7b82 */ /* 0x000f220000000800 */
[----:B------:R-:W-:-:S03]  /*0860*/  IMAD.MOV.U32 R9, RZ, RZ, -0x1 ;  /* 0xffffffffff097424 */ /* 0x000fc600078e00ff */
[-CC-:B0-----:R-:W-:Y:S02]  /*0870*/  SHF.R.U64 R20, R6, R10.reuse, R7.reuse ;  /* 0x0000000a06147219 */ /* 0x181fe40000001207 */
[----:B------:R-:W-:Y:S02]  /*0880*/  I2FP.F32.U32 R6, R3 ;  /* 0x0000000300067245 */ /* 0x000fe40000201000 */
[----:B------:R-:W0:Y:S01]  /*0890*/  LDC R26, c[0x0][0x658] ;  /* 0x00019600ff1a7b82 */ /* 0x000e220000000800 */
[----:B-1----:R-:W-:Y:S01]  /*08a0*/  ISETP.NE.U32.AND P0, PT, R28, RZ, PT ;  /* 0x000000ff1c00720c */ /* 0x002fe20003f05070 */
[----:B---3--:R-:W-:Y:S01]  /*08b0*/  IMAD.MOV R8, RZ, RZ, -R0 ;  /* 0x000000ffff087224 */ /* 0x008fe200078e0a00 */
[----:B------:R-:W-:Y:S01]  /*08c0*/  SHF.R.U32.HI R7, RZ, R10, R7 ;  /* 0x0000000aff077219 */ /* 0x000fe20000011607 */
[----:B------:R-:W-:Y:S01]  /*08d0*/  FMUL R6, R6, UR4 ;  /* 0x0000000406067c20 */ /* 0x000fe20008400000 */
[----:B------:R-:W-:-:S03]  /*08e0*/  ISETP.NE.AND.EX P0, PT, R29, RZ, PT, P0 ;  /* 0x000000ff1d00720c */ /* 0x000fc60003f05300 */
[----:B------:R-:W1:Y:S01]  /*08f0*/  LDC R14, c[0x0][0x148] ;  /* 0x00005200ff0e7b82 */ /* 0x000e620000000800 */
[----:B--2---:R-:W-:-:S07]  /*0900*/  IMAD R0, R5, R8, R4 ;  /* 0x0000000805007224 */ /* 0x004fce00078e0204 */
[----:B------:R-:W2:Y:S01]  /*0910*/  LDC R24, c[0x0][0x600] ;  /* 0x00018000ff187b82 */ /* 0x000ea20000000800 */
[-CC-:B----4-:R-:W-:Y:S02]  /*0920*/  SHF.R.U64 R30, R20, R12.reuse, R7.reuse ;  /* 0x0000000c141e7219 */ /* 0x190fe40000001207 */
[----:B------:R-:W-:Y:S01]  /*0930*/  SHF.R.U32.HI R5, RZ, R12, R7 ;  /* 0x0000000cff057219 */ /* 0x000fe20000011607 */
[----:B------:R-:W-:Y:S01]  /*0940*/  IMAD.MOV.U32 R7, RZ, RZ, 0x1 ;  /* 0x00000001ff077424 */ /* 0x000fe200078e00ff */
[----:B------:R3:W4:Y:S03]  /*0950*/  F2I.U32.TRUNC.NTZ R12, R6 ;  /* 0x00000006000c7305 */ /* 0x000726000020f000 */
[----:B------:R-:W1:Y:S01]  /*0960*/  LDC R15, c[0x0][0x648] ;  /* 0x00019200ff0f7b82 */ /* 0x000e620000000800 */
[-C--:B0-----:R-:W-:Y:S02]  /*0970*/  SHF.L.U32 R4, R9, R26.reuse, RZ ;  /* 0x0000001a09047219 */ /* 0x081fe400000006ff */
[----:B------:R-:W-:-:S02]  /*0980*/  SHF.R.U64 R32, R30, R26, R5 ;  /* 0x0000001a1e207219 */ /* 0x000fc40000001205 */
[----:B------:R-:W-:Y:S02]  /*0990*/  LOP3.LUT R11, RZ, R4, RZ, 0x33, !PT ;  /* 0x00000004ff0b7212 */ /* 0x000fe400078e33ff */
[-C--:B------:R-:W-:Y:S01]  /*09a0*/  SHF.R.U32.HI R5, RZ, R26.reuse, R5 ;  /* 0x0000001aff057219 */ /* 0x080fe20000011605 */
[----:B------:R-:W0:Y:S01]  /*09b0*/  LDC R21, c[0x0][0x638] ;  /* 0x00018e00ff157b82 */ /* 0x000e220000000800 */
[----:B------:R-:W-:Y:S01]  /*09c0*/  SHF.L.U32 R10, R7, R26, RZ ;  /* 0x0000001a070a7219 */ /* 0x000fe200000006ff */
[----:B------:R-:W-:-:S06]  /*09d0*/  IMAD.MOV.U32 R4, RZ, RZ, R32 ;  /* 0x000000ffff047224 */ /* 0x000fcc00078e0020 */
[----:B------:R-:W0:Y:S01]  /*09e0*/  LDC R50, c[0x0][0x610] ;  /* 0x00018400ff327b82 */ /* 0x000e220000000800 */
[----:B---34-:R-:W-:Y:S05]  /*09f0*/  @!P0 BRA `(.L_x_6) ;  /* 0x0000000000288947 */ /* 0x018fea0003800000 */
[----:B------:R-:W3:Y:S02]  /*0a00*/  LDC R9, c[0x0][0x64c] ;  /* 0x00019300ff097b82 */ /* 0x000ee40000000800 */
[----:B---3--:R-:W-:-:S05]  /*0a10*/  IADD3 R9, P0, R32, R9, RZ ;  /* 0x0000000920097210 */ /* 0x008fca0007f1e0ff */
        /* <DEDUP_REMOVED lines=8> */
.L_x_6:
[----:B-1----:R-:W-:Y:S01]  /*0aa0*/  SHF.R.U64 R4, R4, R15, R5 ;  /* 0x0000000f04047219 */ /* 0x002fe20000001205 */
[----:B--2---:R-:W-:Y:S01]  /*0ab0*/  VIADD R5, R24, 0xffffffff ;  /* 0xffffffff18057836 */ /* 0x004fe20000000000 */
[----:B------:R-:W-:Y:S01]  /*0ac0*/  LOP3.LUT R11, R30, R11, RZ, 0xc0, !PT ;  /* 0x0000000b1e0b7212 */ /* 0x000fe200078ec0ff */
[----:B------:R-:W-:Y:S02]  /*0ad0*/  IMAD.MOV R12, RZ, RZ, -R12 ;  /* 0x000000ffff0c7224 */ /* 0x000fe400078e0a0c */
[----:B------:R-:W-:Y:S01]  /*0ae0*/  IMAD.MOV R6, RZ, RZ, -R4 ;  /* 0x000000ffff067224 */ /* 0x000fe200078e0a04 */
[----:B------:R-:W-:Y:S01]  /*0af0*/  LOP3.LUT R5, R20, R5, RZ, 0xc0, !PT ;  /* 0x0000000514057212 */ /* 0x000fe200078ec0ff */
[----:B------:R-:W-:Y:S02]  /*0b00*/  @P3 IMAD R0, R14, R12, R3 ;  /* 0x0000000c0e003224 */ /* 0x000fe400078e0203 */
[----:B------:R-:W-:Y:S02]  /*0b10*/  IMAD R11, R10, R4, R11 ;  /* 0x000000040a0b7224 */ /* 0x000fe400078e020b */
[----:B0-----:R-:W-:-:S02]  /*0b20*/  IMAD R3, R6, R21, R32 ;  /* 0x0000001506037224 */ /* 0x001fc400078e0220 */
[----:B------:R-:W-:Y:S02]  /*0b30*/  IMAD R50, R11, R50, R0 ;  /* 0x000000320b327224 */ /* 0x000fe400078e0200 */
[----:B------:R-:W-:Y:S02]  /*0b40*/  IMAD R3, R3, R24, R5 ;  /* 0x0000001803037224 */ /* 0x000fe400078e0205 */
[----:B------:R-:W-:-:S03]  /*0b50*/  IMAD.MOV.U32 R0, RZ, RZ, 0x1 ;  /* 0x00000001ff007424 */ /* 0x000fc600078e00ff */
[----:B------:R-:W-:Y:S02]  /*0b60*/  SEL R51, R3, R50, !P3 ;  /* 0x0000003203337207 */ /* 0x000fe40005800000 */
[----:B------:R-:W-:-:S07]  /*0b70*/  SEL R50, R50, R3, !P3 ;  /* 0x0000000332327207 */ /* 0x000fce0005800000 */
.L_x_4:
[----:B------:R-:W-:-:S08]  /*0b80*/  NOP ;  /* 0x0000000000007918 */ /* 0x000fd00000000000 */
[----:B------:R-:W0:Y:S02]  /*0b90*/  USETMAXREG.TRY_ALLOC.CTAPOOL UP0, 0xe8 ;  /* 0x000000e8000079c8 */ /* 0x000e240008000600 */
[----:B0-----:R-:W-:-:S13]  /*0ba0*/  PLOP3.LUT P0, PT, PT, PT, UP0, 0x80, 0x0 ;  /* 0x000000000000781c */ /* 0x001fda0003f0f008 */
[----:B------:R-:W-:Y:S05]  /*0bb0*/  @!P0 BRA `(.L_x_4) ;  /* 0xfffffffc00f08947 */ /* 0x000fea000383ffff */
[----:B------:R-:W-:Y:S01]  /*0bc0*/  ULDC.64 UR4, c[0x0][0x598] ;  /* 0x0001660000047ab9 */ /* 0x000fe20000000a00 */
[----:B------:R-:W-:Y:S01]  /*0bd0*/  ULDC.64 UR36, c[0x0][0x208] ;  /* 0x0000820000247ab9 */ /* 0x000fe20000000a00 */
[----:B------:R-:W-:-:S04]  /*0be0*/  ISETP.NE.U32.AND P0, PT, RZ, UR4, PT ;  /* 0x00000004ff007c0c */ /* 0x000fc8000bf05070 */
[----:B------:R-:W-:-:S13]  /*0bf0*/  ISETP.NE.AND.EX P0, PT, RZ, UR5, PT, P0 ;  /* 0x00000005ff007c0c */ /* 0x000fda000bf05300 */
[----:B------:R-:W-:Y:S05]  /*0c00*/  @!P0 BRA `(.L_x_7) ;  /* 0x00000000001c8947 */ /* 0x000fea0003800000 */
[----:B------:R-:W0:Y:S02]  /*0c10*/  LDC.64 R4, c[0x0][0x598] ;  /* 0x00016600ff047b82 */ /* 0x000e240000000a00 */
[----:B0-----:R-:W2:Y:S02]  /*0c20*/  LDG.E.64 R4, desc[UR36][R4.64] ;  /* 0x0000002404047981 */ /* 0x001ea4000c1e1b00 */
[----:B--2---:R-:W-:-:S04]  /*0c30*/  ISETP.NE.U32.AND P0, PT, R4, RZ, PT ;  /* 0x000000ff0400720c */ /* 0x004fc80003f05070 */
[----:B------:R-:W-:-:S13]  /*0c40*/  ISETP.NE.AND.EX P0, PT, R5, RZ, PT, P0 ;  /* 0x000000ff0500720c */ /* 0x000fda0003f05300 */
[----:B------:R-:W-:Y:S05]  /*0c50*/  @!P0 BRA `(.L_x_7) ;  /* 0x0000000000088947 */ /* 0x000fea0003800000 */
[----:B------:R0:W5:Y:S01]  /*0c60*/  LD.E R23, desc[UR36][R4.64] ;  /* 0x0000002404177980 */ /* 0x000162000c101900 */
[----:B------:R-:W-:Y:S05]  /*0c70*/  BRA `(.L_x_8) ;  /* 0x0000000000247947 */ /* 0x000fea0003800000 */
.L_x_7:
[----:B------:R-:W-:Y:S02]  /*0c80*/  ULDC.64 UR4, c[0x0][0x588] ;  /* 0x0001620000047ab9 */ /* 0x000fe40000000a00 */
[----:B------:R-:W-:-:S04]  /*0c90*/  ISETP.NE.U32.AND P0, PT, RZ, UR4, PT ;  /* 0x00000004ff007c0c */ /* 0x000fc8000bf05070 */
[----:B------:R-:W-:-:S13]  /*0ca0*/  ISETP.NE.AND.EX P0, PT, RZ, UR5, PT, P0 ;  /* 0x00000005ff007c0c */ /* 0x000fda000bf05300 */
[----:B------:R-:W-:Y:S05]  /*0cb0*/  @!P0 BRA `(.L_x_9) ;  /* 0x00000000000c8947 */ /* 0x000fea0003800000 */
[----:B------:R-:W0:Y:S02]  /*0cc0*/  LDC.64 R4, c[0x0][0x588] ;  /* 0x00016200ff047b82 */ /* 0x000e240000000a00 */
[----:B0-----:R1:W5:Y:S01]  /*0cd0*/  LDG.E R23, desc[UR36][R4.64] ;  /* 0x0000002404177981 */ /* 0x001362000c1e1900 */
[----:B------:R-:W-:Y:S05]  /*0ce0*/  BRA `(.L_x_8) ;  /* 0x0000000000087947 */ /* 0x000fea0003800000 */
.L_x_9:
[----:B------:R-:W-:Y:S02]  /*0cf0*/  ULDC UR4, c[0x0][0x580] ;  /* 0x0001600000047ab9 */ /* 0x000fe40000000800 */
[----:B------:R-:W-:-:S07]  /*0d00*/  IMAD.U32 R23, RZ, RZ, UR4 ;  /* 0x00000004ff177e24 */ /* 0x000fce000f8e00ff */
.L_x_8:
[----:B------:R-:W-:Y:S02]  /*0d10*/  ULDC.64 UR4, c[0x0][0x5a0] ;  /* 0x0001680000047ab9 */ /* 0x000fe40000000a00 */
[----:B------:R-:W-:-:S04]  /*0d20*/  ISETP.NE.U32.AND P0, PT, RZ, UR4, PT ;  /* 0x00000004ff007c0c */ /* 0x000fc8000bf05070 */
[----:B------:R-:W-:-:S13]  /*0d30*/  ISETP.NE.AND.EX P0, PT, RZ, UR5, PT, P0 ;  /* 0x00000005ff007c0c */ /* 0x000fda000bf05300 */
[----:B------:R-:W-:Y:S05]  /*0d40*/  @!P0 BRA `(.L_x_10) ;  /* 0x00000000001c8947 */ /* 0x000fea0003800000 */
[----:B01----:R-:W0:Y:S02]  /*0d50*/  LDC.64 R4, c[0x0][0x5a0] ;  /* 0x00016800ff047b82 */ /* 0x003e240000000a00 */
[----:B0-----:R-:W2:Y:S02]  /*0d60*/  LDG.E.64 R4, desc[UR36][R4.64] ;  /* 0x0000002404047981 */ /* 0x001ea4000c1e1b00 */
[----:B--2---:R-:W-:-:S04]  /*0d70*/  ISETP.NE.U32.AND P0, PT, R4, RZ, PT ;  /* 0x000000ff0400720c */ /* 0x004fc80003f05070 */
[----:B------:R-:W-:-:S13]  /*0d80*/  ISETP.NE.AND.EX P0, PT, R5, RZ, PT, P0 ;  /* 0x000000ff0500720c */ /* 0x000fda0003f05300 */
[----:B------:R-:W-:Y:S05]  /*0d90*/  @!P0 BRA `(.L_x_10) ;  /* 0x0000000000088947 */ /* 0x000fea0003800000 */
[----:B------:R0:W5:Y:S01]  /*0da0*/  LD.E R48, desc[UR36][R4.64] ;  /* 0x0000002404307980 */ /* 0x000162000c101900 */
[----:B------:R-:W-:Y:S05]  /*0db0*/  BRA `(.L_x_11) ;  /* 0x0000000000247947 */ /* 0x000fea0003800000 */
.L_x_10:
[----:B------:R-:W-:Y:S02]  /*0dc0*/  ULDC.64 UR4, c[0x0][0x590] ;  /* 0x0001640000047ab9 */ /* 0x000fe40000000a00 */
[----:B------:R-:W-:-:S04]  /*0dd0*/  ISETP.NE.U32.AND P0, PT, RZ, UR4, PT ;  /* 0x00000004ff007c0c */ /* 0x000fc8000bf05070 */
[----:B------:R-:W-:-:S13]  /*0de0*/  ISETP.NE.AND.EX P0, PT, RZ, UR5, PT, P0 ;  /* 0x00000005ff007c0c */ /* 0x000fda000bf05300 */
[----:B------:R-:W-:Y:S05]  /*0df0*/  @!P0 BRA `(.L_x_12) ;  /* 0x00000000000c8947 */ /* 0x000fea0003800000 */
[----:B01----:R-:W0:Y:S02]  /*0e00*/  LDC.64 R4, c[0x0][0x590] ;  /* 0x00016400ff047b82 */ /* 0x003e240000000a00 */
[----:B0-----:R1:W5:Y:S01]  /*0e10*/  LDG.E R48, desc[UR36][R4.64] ;  /* 0x0000002404307981 */ /* 0x001362000c1e1900 */
[----:B------:R-:W-:Y:S05]  /*0e20*/  BRA `(.L_x_11) ;  /* 0x0000000000087947 */ /* 0x000fea0003800000 */
.L_x_12:
[----:B------:R-:W-:Y:S02]  /*0e30*/  ULDC UR4, c[0x0][0x584] ;  /* 0x0001610000047ab9 */ /* 0x000fe40000000800 */
[----:B------:R-:W-:-:S07]  /*0e40*/  IMAD.U32 R48, RZ, RZ, UR4 ;  /* 0x00000004ff307e24 */ /* 0x000fce000f8e00ff */
.L_x_11:
[----:B------:R-:W-:-:S13]  /*0e50*/  LOP3.LUT P0, RZ, R0, 0xff, RZ, 0xc0, !PT ;  /* 0x000000ff00ff7812 */ /* 0x000fda000780c0ff */
[----:B------:R-:W-:Y:S05]  /*0e60*/  @!P0 EXIT ;  /* 0x000000000000894d */ /* 0x000fea0003800000 */
[----:B------:R-:W-:Y:S01]  /*0e70*/  ULDC UR4, c[0x0][0x28c] ;  /* 0x0000a30000047ab9 */ /* 0x000fe20000000800 */
[----:B------:R-:W-:Y:S01]  /*0e80*/  LOP3.LUT R54, R19, 0x1, RZ, 0xfc, !PT ;  /* 0x0000000113367812 */ /* 0x000fe200078efcff */
[----:B------:R-:W-:Y:S01]  /*0e90*/  UIADD3 UR4, UR4, 0x7f, URZ ;  /* 0x0000007f04047890 */ /* 0x000fe2000fffe03f */
[----:B------:R-:W-:Y:S01]  /*0ea0*/  UMOV UR38, URZ ;  /* 0x0000003f00267c82 */ /* 0x000fe20008000000 */
[----:B------:R-:W-:Y:S02]  /*0eb0*/  UMOV UR39, URZ ;  /* 0x0000003f00277c82 */ /* 0x000fe40008000000 */
[----:B------:R-:W-:-:S04]  /*0ec0*/  USHF.R.S32.HI UR5, URZ, 0x1f, UR4 ;  /* 0x0000001f3f057899 */ /* 0x000fc80008011404 */
[----:B------:R-:W-:-:S04]  /*0ed0*/  ULEA.HI UR5, UR5, UR4, URZ, 0x7 ;  /* 0x0000000405057291 */ /* 0x000fc8000f8f383f */
[----:B------:R-:W-:-:S12]  /*0ee0*/  USHF.R.S32.HI UR40, URZ, 0x7, UR5 ;  /* 0x000000073f287899 */ /* 0x000fd80008011405 */
.L_x_70:
[----:B------:R-:W-:Y:S01]  /*0ef0*/  LOP3.LUT R0, R18, 0x80, RZ, 0xc0, !PT ;  /* 0x0000008012007812 */ /* 0x000fe200078ec0ff */
[----:B--2---:R-:W2:Y:S01]  /*0f00*/  S2UR UR7, SR_CgaCtaId ;  /* 0x00000000000779c3 */ /* 0x004ea20000008800 */
[----:B------:R-:W-:Y:S02]  /*0f10*/  UMOV UR6, 0x400 ;  /* 0x0000040000067882 */ /* 0x000fe40000000000 */
[----:B------:R-:W-:-:S06]  /*0f20*/  SHF.R.U32.HI R0, RZ, 0x7, R0 ;  /* 0x00000007ff007819 */ /* 0x000fcc0000011600 */
[----:B------:R-:W3:Y:S01]  /*0f30*/  SHFL.IDX PT, R0, R0, RZ, 0x1f ;  /* 0x00001fff00007589 */ /* 0x000ee200000e0000 */
[----:B--2---:R-:W-:Y:S01]  /*0f40*/  ULEA UR42, UR7, UR6, 0x18 ;  /* 0x00000006072a7291 */ /* 0x004fe2000f8ec03f */
[----:B---3--:R-:W-:-:S13]  /*0f50*/  R2UR UR4, R0 ;  /* 0x00000000000472ca */ /* 0x008fda00000e0000 */
[----:B------:R-:W-:-:S04]  /*0f60*/  ULEA.HI UR5, UR4, UR4, URZ, 0x1 ;  /* 0x0000000404057291 */ /* 0x000fc8000f8f083f */
[----:B------:R-:W-:-:S04]  /*0f70*/  ULOP3.LUT UR5, UR5, 0x7fffe, URZ, 0xc0, !UPT ;  /* 0x0007fffe05057892 */ /* 0x000fc8000f8ec03f */
[----:B------:R-:W-:-:S03]  /*0f80*/  UIADD3 UR5, UR4, -UR5, URZ ;  /* 0x8000000504057290 */ /* 0x000fc6000fffe03f */
[----:B------:R-:W-:Y:S01]  /*0f90*/  ULDC UR4, c[0x0][0x28c] ;  /* 0x0000a30000047ab9 */ /* 0x000fe20000000800 */
[----:B------:R-:W-:Y:S01]  /*0fa0*/  ULEA UR5, UR5, UR42, 0xd ;  /* 0x0000002a05057291 */ /* 0x000fe2000f8e683f */
[----:B------:R-:W-:-:S03]  /*0fb0*/  ISETP.LT.AND P0, PT, RZ, UR4, PT ;  /* 0x00000004ff007c0c */ /* 0x000fc6000bf01270 */
[----:B------:R-:W-:-:S04]  /*0fc0*/  UIADD3 UR5, UR5, 0x100, URZ ;  /* 0x0000010005057890 */ /* 0x000fc8000fffe03f */
[----:B------:R-:W-:-:S04]  /*0fd0*/  USHF.R.U32.HI UR5, URZ, 0x4, UR5 ;  /* 0x000000043f057899 */ /* 0x000fc80008011605 */
[----:B------:R-:W-:Y:S02]  /*0fe0*/  ULOP3.LUT UR41, UR5, 0x3fff, URZ, 0xc0, !UPT ;  /* 0x00003fff05297892 */ /* 0x000fe4000f8ec03f */
[----:B01---5:R-:W-:Y:S10]  /*0ff0*/  @P0 BRA `(.L_x_13) ;  /* 0x0000000000400947 */ /* 0x023ff40003800000 */
[----:B------:R-:W-:Y:S01]  /*1000*/  MOV R0, 0x0 ;  /* 0x0000000000007802 */ /* 0x000fe20000000f00 */
[----:B------:R-:W-:Y:S01]  /*1010*/  ULDC.64 UR4, c[0x4][0x68] ;  /* 0x01001a0000047ab9 */ /* 0x000fe20000000a00 */
[----:B------:R-:W-:Y:S01]  /*1020*/  ULDC.64 UR6, c[0x4][0x8] ;  /* 0x0100020000067ab9 */ /* 0x000fe20000000a00 */
[----:B01----:R-:W-:Y:S01]  /*1030*/  IMAD.U32 R4, RZ, RZ, UR4 ;  /* 0x00000004ff047e24 */ /* 0x003fe2000f8e00ff */
[----:B------:R0:W1:Y:S01]  /*1040*/  LDC.64 R14, c[0x4][R0] ;  /* 0x01000000000e7b82 */ /* 0x0000620000000a00 */
[----:B------:R-:W-:Y:S01]  /*1050*/  IMAD.U32 R5, RZ, RZ, UR5 ;  /* 0x00000005ff057e24 */ /* 0x000fe2000f8e00ff */
[----:B------:R-:W-:Y:S01]  /*1060*/  ULDC.64 UR4, c[0x4][0x70] ;  /* 0x01001c0000047ab9 */ /* 0x000fe20000000a00 */
[----:B------:R-:W-:Y:S02]  /*1070*/  IMAD.U32 R10, RZ, RZ, UR6 ;  /* 0x00000006ff0a7e24 */ /* 0x000fe4000f8e00ff */
[----:B------:R-:W-:Y:S02]  /*1080*/  IMAD.U32 R6, RZ, RZ, UR4 ;  /* 0x00000004ff067e24 */ /* 0x000fe4000f8e00ff */
[----:B------:R-:W-:-:S02]  /*1090*/  IMAD.U32 R7, RZ, RZ, UR5 ;  /* 0x00000005ff077e24 */ /* 0x000fc4000f8e00ff */
[----:B------:R-:W-:Y:S02]  /*10a0*/  IMAD.U32 R11, RZ, RZ, UR7 ;  /* 0x00000007ff0b7e24 */ /* 0x000fe4000f8e00ff */
[----:B------:R-:W-:Y:S02]  /*10b0*/  IMAD.MOV.U32 R8, RZ, RZ, 0x1e1 ;  /* 0x000001e1ff087424 */ /* 0x000fe400078e00ff */
[----:B------:R-:W-:Y:S02]  /*10c0*/  IMAD.MOV.U32 R12, RZ, RZ, 0x1 ;  /* 0x00000001ff0c7424 */ /* 0x000fe400078e00ff */
[----:B0-----:R-:W-:-:S07]  /*10d0*/  IMAD.MOV.U32 R13, RZ, RZ, RZ ;  /* 0x000000ffff0d7224 */ /* 0x001fce00078e00ff */
[----:B------:R-:W-:-:S07]  /*10e0*/  LEPC R20, `(.L_x_13) ;  /* 0x000000001014794e */ /* 0x000fce0000000000 */
[----:B-1---5:R-:W-:Y:S05]  /*10f0*/  CALL.ABS.NOINC R14 ;  /* 0x000000000e007343 */ /* 0x022fea0003c00000 */
.L_x_13:
[----:B------:R-:W-:-:S13]  /*1100*/  ISETP.NE.AND P0, PT, R54, 0x3, PT ;  /* 0x000000033600780c */ /* 0x000fda0003f05270 */
[----:B------:R-:W-:Y:S05]  /*1110*/  @!P0 BRA `(.L_x_14) ;  /* 0x0000000000048947 */ /* 0x000fea0003800000 */
[----:B------:R-:W-:Y:S01]  /*1120*/  BPT.TRAP 0x1 ;  /* 0x000000040000795c */ /* 0x000fe20000300000 */
.L_x_14:
[----:B------:R-:W-:Y:S02]  /*1130*/  IMAD.U32 R3, RZ, RZ, UR39 ;  /* 0x00000027ff037e24 */ /* 0x000fe4000f8e00ff */
[----:B------:R-:W-:-:S03]  /*1140*/  IMAD.U32 R0, RZ, RZ, UR38 ;  /* 0x00000026ff007e24 */ /* 0x000fc6000f8e00ff */
[----:B------:R-:W-:Y:S02]  /*1150*/  LEA R3, R3, UR42, 0x3 ;  /* 0x0000002a03037c11 */ /* 0x000fe4000f8e18ff */
[----:B------:R-:W-:-:S04]  /*1160*/  SHF.L.U32 R0, R0, 0x1f, RZ ;  /* 0x0000001f00007819 */ /* 0x000fc800000006ff */
[----:B------:R2:W3:Y:S01]  /*1170*/  SYNCS.PHASECHK.TRANS64.TRYWAIT P1, [R3+URZ], R0 ;  /* 0x00000000030075a7 */ /* 0x0004e2000802017f */
[----:B------:R-:W-:Y:S05]  /*1180*/  @!P0 BRA `(.L_x_15) ;  /* 0x0000000000048947 */ /* 0x000fea0003800000 */
[----:B------:R-:W-:Y:S01]  /*1190*/  BPT.TRAP 0x1 ;  /* 0x000000040000795c */ /* 0x000fe20000300000 */
.L_x_15:
[----:B---3--:R-:W-:Y:S05]  /*11a0*/  @P1 BRA `(.L_x_16) ;  /* 0x0000000000081947 */ /* 0x008fea0003800000 */
[----:B------:R-:W3:Y:S02]  /*11b0*/  SYNCS.PHASECHK.TRANS64.TRYWAIT P1, [R3+URZ], R0 ;  /* 0x00000000030075a7 */ /* 0x000ee4000802017f */
[----:B---3--:R-:W-:Y:S05]  /*11c0*/  @!P1 BRA `(.L_x_17) ;  /* 0x0000005400a49947 */ /* 0x008fea0003800000 */
.L_x_16:
[----:B------:R-:W-:-:S04]  /*11d0*/  UISETP.LT.AND UP0, UPT, UR40, 0x1, UPT ;  /* 0x000000012800788c */ /* 0x000fc8000bf01270 */
[----:B------:R-:W-:-:S04]  /*11e0*/  USEL UR4, UR40, 0x1, UP0 ;  /* 0x0000000128047887 */ /* 0x000fc80008000000 */
[----:B------:R-:W-:-:S06]  /*11f0*/  UIADD3 UR4, UR40, -UR4, URZ ;  /* 0x8000000428047290 */ /* 0x000fcc000fffe03f */
[----:B--23--:R-:W-:Y:S01]  /*1200*/  IMAD.U32 R0, RZ, RZ, UR4 ;  /* 0x00000004ff007e24 */ /* 0x00cfe2000f8e00ff */
[----:B------:R-:W-:Y:S05]  /*1210*/  WARPSYNC.ALL ;  /* 0x0000000000007948 */ /* 0x000fea0003800000 */
[----:B------:R-:W-:Y:S01]  /*1220*/  ISETP.GE.AND P1, PT, R0, 0x1, PT ;  /* 0x000000010000780c */ /* 0x000fe20003f26270 */
[----:B------:R-:W-:Y:S01]  /*1230*/  UIADD3 UR4, UR42, 0x30100, URZ ;  /* 0x000301002a047890 */ /* 0x000fe2000fffe03f */
[----:B------:R-:W-:Y:S01]  /*1240*/  WARPGROUP.ARRIVE ;  /* 0x00000000000079c5 */ /* 0x000fe20000000000 */
[----:B------:R-:W-:Y:S01]  /*1250*/  UMOV UR9, 0x40000040 ;  /* 0x4000004000097882 */ /* 0x000fe20000000000 */
[----:B------:R-:W-:Y:S01]  /*1260*/  UMOV UR11, 0x40000040 ;  /* 0x40000040000b7882 */ /* 0x000fe20000000000 */
[----:B------:R-:W-:Y:S01]  /*1270*/  USHF.R.U32.HI UR4, URZ, 0x4, UR4 ;  /* 0x000000043f047899 */ /* 0x000fe20008011604 */
[----:B------:R-:W-:Y:S01]  /*1280*/  UMOV UR15, UR11 ;  /* 0x0000000b000f7c82 */ /* 0x000fe20008000000 */
[----:B------:R-:W-:-:S02]  /*1290*/  UMOV UR13, 0x40000040 ;  /* 0x40000040000d7882 */ /* 0x000fc40000000000 */
[----:B------:R-:W-:Y:S02]  /*12a0*/  ULOP3.LUT UR5, UR4, 0x3fff, URZ, 0xc0, !UPT ;  /* 0x00003fff04057892 */ /* 0x000fe4000f8ec03f */
[----:B------:R-:W-:Y:S02]  /*12b0*/  ULOP3.LUT UR4, UR41, 0x10000, URZ, 0xfc, !UPT ;  /* 0x0001000029047892 */ /* 0x000fe4000f8efc3f */
[----:B------:R-:W-:Y:S02]  /*12c0*/  ULOP3.LUT UR5, UR5, 0x10000, URZ, 0xfc, !UPT ;  /* 0x0001000005057892 */ /* 0x000fe4000f8efc3f */
[----:B------:R-:W-:Y:S02]  /*12d0*/  UIMAD UR8, UR39, 0x1800, UR4 ;  /* 0x00001800270878a4 */ /* 0x000fe4000f8e0204 */
[----:B------:R-:W-:Y:S02]  /*12e0*/  ULEA UR6, UR39, UR5, 0x8 ;  /* 0x0000000527067291 */ /* 0x000fe4000f8e403f */
[----:B------:R-:W-:-:S02]  /*12f0*/  UIADD3 UR12, UR8, 0x400, URZ ;  /* 0x00000400080c7890 */ /* 0x000fc4000fffe03f */
[----:B------:R-:W-:-:S03]  /*1300*/  UIADD3 UR7, UR8, 0x800, URZ ;  /* 0x0000080008077890 */ /* 0x000fc6000fffe03f */
[----:B------:R-:W-:Y:S02]  /*1310*/  UMOV UR10, UR6 ;  /* 0x00000006000a7c82 */ /* 0x000fe40008000000 */
[----:B------:R-:W-:Y:S01]  /*1320*/  HGMMA.64x16x16.F32 R40, gdesc[UR8], RZ, !UPT, gsb0 ;  /* 0x00200000082879f0 */ /* 0x000fe2000c0008ff */
[----:B------:R-:W-:Y:S01]  /*1330*/  UMOV UR14, UR10 ;  /* 0x0000000a000e7c82 */ /* 0x000fe20008000000 */
[----:B------:R-:W-:Y:S01]  /*1340*/  UIADD3 UR9, UR8, 0x802, URZ ;  /* 0x0000080208097890 */ /* 0x000fe2000fffe03f */
[----:B------:R-:W-:Y:S02]  /*1350*/  WARPGROUP.DEPBAR.LE gsb0, 0x0 ;  /* 0x00008000000079c5 */ /* 0x000fe40000010000 */
[----:B------:R-:W-:-:S06]  /*1360*/  WARPGROUP.ARRIVE ;  /* 0x00000000000079c5 */ /* 0x000fcc0000000000 */
[----:B------:R-:W-:Y:S01]  /*1370*/  HGMMA.64x16x16.F32 R32, gdesc[UR12], RZ, !UPT, gsb0 ;  /* 0x002000000c2079f0 */ /* 0x000fe2000c0008ff */
[----:B------:R-:W-:Y:S01]  /*1380*/  UMOV UR14, UR10 ;  /* 0x0000000a000e7c82 */ /* 0x000fe20008000000 */
[----:B------:R-:W-:Y:S01]  /*1390*/  UMOV UR15, UR11 ;  /* 0x0000000b000f7c82 */ /* 0x000fe20008000000 */
[----:B------:R-:W-:Y:S01]  /*13a0*/  UMOV UR12, UR7 ;  /* 0x00000007000c7c82 */ /* 0x000fe20008000000 */
[----:B------:R-:W-:Y:S01]  /*13b0*/  UMOV UR13, 0x40000040 ;  /* 0x40000040000d7882 */ /* 0x000fe20000000000 */
[----:B------:R-:W-:Y:S02]  /*13c0*/  UIADD3 UR7, UR8, 0x402, URZ ;  /* 0x0000040208077890 */ /* 0x000fe4000fffe03f */
[----:B------:R-:W-:Y:S01]  /*13d0*/  UIADD3 UR10, UR6, 0x86, URZ ;  /* 0x00000086060a7890 */ /* 0x000fe2000fffe03f */
[----:B------:R-:W-:Y:S01]  /*13e0*/  UMOV UR11, 0x40000040 ;  /* 0x40000040000b7882 */ /* 0x000fe20000000000 */
[----:B------:R-:W-:Y:S02]  /*13f0*/  WARPGROUP.DEPBAR.LE gsb0, 0x0 ;  /* 0x00008000000079c5 */ /* 0x000fe40000010000 */
[----:B------:R-:W-:-:S06]  /*1400*/  WARPGROUP.ARRIVE ;  /* 0x00000000000079c5 */ /* 0x000fcc0000000000 */
[----:B------:R-:W-:Y:S01]  /*1410*/  HGMMA.64x16x16.F32 R24, gdesc[UR12], RZ, !UPT, gsb0 ;  /* 0x002000000c1879f0 */ /* 0x000fe2000c0008ff */
[----:B------:R-:W-:Y:S02]  /*1420*/  UIADD3 UR12, UR8, 0x2, URZ ;  /* 0x00000002080c7890 */ /* 0x000fe4000fffe03f */
[----:B------:R-:W-:Y:S01]  /*1430*/  UIADD3 UR14, UR6, 0x2, URZ ;  /* 0x00000002060e7890 */ /* 0x000fe2000fffe03f */
[----:B------:R-:W-:Y:S01]  /*1440*/  UMOV UR13, 0x40000040 ;  /* 0x40000040000d7882 */ /* 0x000fe20000000000 */
[----:B------:R-:W-:Y:S01]  /*1450*/  UMOV UR15, 0x40000040 ;  /* 0x40000040000f7882 */ /* 0x000fe20000000000 */
[----:B------:R-:W-:Y:S02]  /*1460*/  WARPGROUP.DEPBAR.LE gsb0, 0x0 ;  /* 0x00008000000079c5 */ /* 0x000fe40000010000 */
[----:B------:R-:W-:-:S06]  /*1470*/  WARPGROUP.ARRIVE ;  /* 0x00000000000079c5 */ /* 0x000fcc0000000000 */
[----:B------:R-:W-:Y:S01]  /*1480*/  HGMMA.64x16x16.F32 R40, gdesc[UR12], R40, gsb0 ;  /* 0x002000000c2879f0 */ /* 0x000fe20008000828 */
[----:B------:R-:W-:Y:S01]  /*1490*/  UMOV UR12, UR7 ;  /* 0x00000007000c7c82 */ /* 0x000fe20008000000 */
[----:B------:R-:W-:Y:S01]  /*14a0*/  UMOV UR13, 0x40000040 ;  /* 0x40000040000d7882 */ /* 0x000fe20000000000 */
[----:B------:R-:W-:Y:S01]  /*14b0*/  UIADD3 UR7, UR8, 0x404, URZ ;  /* 0x0000040408077890 */ /* 0x000fe2000fffe03f */
        /* <DEDUP_REMOVED lines=101> */
[----:B------:R-:W-:Y:S01]  /*1b10*/  UMOV UR9, 0x40000040 ;  /* 0x4000004000097882 */ /* 0x000fe20000000000 */
[----:B------:R-:W-:Y:S02]  /*1b20*/  WARPGROUP.DEPBAR.LE gsb0, 0x0 ;  /* 0x00008000000079c5 */ /* 0x000fe40000010000 */
[----:B------:R-:W-:-:S06]  /*1b30*/  WARPGROUP.ARRIVE ;  /* 0x00000000000079c5 */ /* 0x000fcc0000000000 */
[----:B------:R-:W-:Y:S01]  /*1b40*/  HGMMA.64x16x16.F32 R24, gdesc[UR12], R24, gsb0 ;  /* 0x002000000c1879f0 */ /* 0x000fe20008000818 */
[----:B------:R-:W-:-:S03]  /*1b50*/  UIADD3 UR12, UR8, 0x1406, URZ ;  /* 0x00001406080c7890 */ /* 0x000fc6000fffe03f */
[----:B------:R-:W-:Y:S01]  /*1b60*/  UMOV UR8, UR7 ;  /* 0x0000000700087c82 */ /* 0x000fe20008000000 */
[----:B------:R-:W-:Y:S02]  /*1b70*/  WARPGROUP.DEPBAR.LE gsb0, 0x0 ;  /* 0x00008000000079c5 */ /* 0x000fe40000010000 */
[----:B------:R-:W-:-:S06]  /*1b80*/  WARPGROUP.ARRIVE ;  /* 0x00000000000079c5 */ /* 0x000fcc0000000000 */
[----:B------:R-:W-:Y:S01]  /*1b90*/  HGMMA.64x16x16.F32 R40, gdesc[UR8], R40, gsb0 ;  /* 0x00200000082879f0 */ /* 0x000fe20008000828 */
[----:B------:R-:W-:Y:S01]  /*1ba0*/  UMOV UR8, UR6 ;  /* 0x0000000600087c82 */ /* 0x000fe20008000000 */
[----:B------:R-:W-:Y:S01]  /*1bb0*/  UMOV UR9, 0x40000040 ;  /* 0x4000004000097882 */ /* 0x000fe20000000000 */
[----:B------:R-:W-:Y:S02]  /*1bc0*/  WARPGROUP.DEPBAR.LE gsb0, 0x0 ;  /* 0x00008000000079c5 */ /* 0x000fe40000010000 */
[----:B------:R-:W-:-:S06]  /*1bd0*/  WARPGROUP.ARRIVE ;  /* 0x00000000000079c5 */ /* 0x000fcc0000000000 */
[----:B------:R-:W-:Y:S01]  /*1be0*/  HGMMA.64x16x16.F32 R32, gdesc[UR8], R32, gsb0 ;  /* 0x00200000082079f0 */ /* 0x000fe20008000820 */
[----:B------:R-:W-:Y:S01]  /*1bf0*/  UMOV UR8, UR12 ;  /* 0x0000000c00087c82 */ /* 0x000fe20008000000 */
[----:B------:R-:W-:Y:S01]  /*1c00*/  UMOV UR9, 0x40000040 ;  /* 0x4000004000097882 */ /* 0x000fe20000000000 */
[----:B------:R-:W-:Y:S02]  /*1c10*/  WARPGROUP.DEPBAR.LE gsb0, 0x0 ;  /* 0x00008000000079c5 */ /* 0x000fe40000010000 */
[----:B------:R-:W-:-:S06]  /*1c20*/  WARPGROUP.ARRIVE ;  /* 0x00000000000079c5 */ /* 0x000fcc0000000000 */
[----:B------:R-:W-:Y:S03]  /*1c30*/  HGMMA.64x16x16.F32 R24, gdesc[UR8], R24, gsb0 ;  /* 0x00200000081879f0 */ /* 0x000fe60008000818 */
[----:B------:R-:W-:Y:S02]  /*1c40*/  WARPGROUP.DEPBAR.LE gsb0, 0x0 ;  /* 0x00008000000079c5 */ /* 0x000fe40000010000 */
[----:B------:R-:W-:Y:S05]  /*1c50*/  @!P1 BRA `(.L_x_18) ;  /* 0x0000000c00089947 */ /* 0x000fea0003800000 */
[----:B------:R-:W-:-:S04]  /*1c60*/  UIADD3 UR6, UR39, 0x1, URZ ;  /* 0x0000000127067890 */ /* 0x000fc8000fffe03f */
[----:B------:R-:W-:-:S04]  /*1c70*/  UISETP.NE.AND UP0, UPT, UR6, 0x2, UPT ;  /* 0x000000020600788c */ /* 0x000fc8000bf05270 */
[----:B------:R-:W-:Y:S02]  /*1c80*/  USEL UR7, URZ, 0x1, UP0 ;  /* 0x000000013f077887 */ /* 0x000fe40008000000 */
[----:B------:R-:W-:Y:S02]  /*1c90*/  USEL UR6, UR6, URZ, UP0 ;  /* 0x0000003f06067287 */ /* 0x000fe40008000000 */
[----:B------:R-:W-:-:S06]  /*1ca0*/  ULOP3.LUT UR7, UR38, UR7, URZ, 0x3c, !UPT ;  /* 0x0000000726077292 */ /* 0x000fcc000f8e3c3f */
[----:B01----:R-:W-:Y:S01]  /*1cb0*/  IMAD.U32 R5, RZ, RZ, UR7 ;  /* 0x00000007ff057e24 */ /* 0x003fe2000f8e00ff */
[----:B------:R-:W-:-:S06]  /*1cc0*/  UMOV UR7, UR39 ;  /* 0x0000002700077c82 */ /* 0x000fcc0008000000 */
.L_x_25:
[----:B01----:R-:W-:Y:S05]  /*1cd0*/  @!P0 BRA `(.L_x_19) ;  /* 0x0000000000048947 */ /* 0x003fea0003800000 */
[----:B------:R-:W-:Y:S01]  /*1ce0*/  BPT.TRAP 0x1 ;  /* 0x000000040000795c */ /* 0x000fe20000300000 */
.L_x_19:
[----:B------:R-:W0:Y:S01]  /*1cf0*/  S2UR UR9, SR_CgaCtaId ;  /* 0x00000000000979c3 */ /* 0x000e220000008800 */
[----:B------:R-:W-:Y:S01]  /*1d00*/  UMOV UR8, 0x400 ;  /* 0x0000040000087882 */ /* 0x000fe20000000000 */
[----:B------:R-:W-:Y:S01]  /*1d10*/  SHF.L.U32 R3, R5, 0x1f, RZ ;  /* 0x0000001f05037819 */ /* 0x000fe200000006ff */
[----:B0-----:R-:W-:-:S04]  /*1d20*/  ULEA UR8, UR9, UR8, 0x18 ;  /* 0x0000000809087291 */ /* 0x001fc8000f8ec03f */
[----:B------:R-:W-:-:S09]  /*1d30*/  ULEA UR9, UR6, UR8, 0x3 ;  /* 0x0000000806097291 */ /* 0x000fd2000f8e183f */
[----:B------:R0:W1:Y:S01]  /*1d40*/  SYNCS.PHASECHK.TRANS64.TRYWAIT P1, [UR9], R3 ;  /* 0x00000003ff0075a7 */ /* 0x0000620008020149 */
[----:B------:R-:W-:Y:S05]  /*1d50*/  @!P0 BRA `(.L_x_20) ;  /* 0x0000000000048947 */ /* 0x000fea0003800000 */
[----:B------:R-:W-:Y:S01]  /*1d60*/  BPT.TRAP 0x1 ;  /* 0x000000040000795c */ /* 0x000fe20000300000 */
.L_x_20:
[----:B-1----:R-:W-:Y:S05]  /*1d70*/  @P1 BRA `(.L_x_21) ;  /* 0x0000000000081947 */ /* 0x002fea0003800000 */
[----:B------:R-:W1:Y:S02]  /*1d80*/  SYNCS.PHASECHK.TRANS64.TRYWAIT P1, [UR9], R3 ;  /* 0x00000003ff0075a7 */ /* 0x000e640008020149 */
[----:B-1----:R-:W-:Y:S05]  /*1d90*/  @!P1 BRA `(.L_x_22) ;  /* 0x0000004800c49947 */ /* 0x002fea0003800000 */
.L_x_21:
[----:B------:R-:W-:Y:S01]  /*1da0*/  ULEA UR12, UR6, UR5, 0x8 ;  /* 0x00000005060c7291 */ /* 0x000fe2000f8e403f */
[----:B------:R-:W-:Y:S01]  /*1db0*/  WARPGROUP.ARRIVE ;  /* 0x00000000000079c5 */ /* 0x000fe20000000000 */
[----:B------:R-:W-:Y:S01]  /*1dc0*/  UIMAD UR10, UR6, 0x1800, UR4 ;  /* 0x00001800060a78a4 */ /* 0x000fe2000f8e0204 */
[----:B------:R-:W-:Y:S01]  /*1dd0*/  UMOV UR19, 0x40000040 ;  /* 0x4000004000137882 */ /* 0x000fe20000000000 */
[----:B------:R-:W-:Y:S02]  /*1de0*/  UMOV UR17, 0x40000040 ;  /* 0x4000004000117882 */ /* 0x000fe40000000000 */
[----:B------:R-:W-:Y:S01]  /*1df0*/  UIADD3 UR9, UR10, 0x400, URZ ;  /* 0x000004000a097890 */ /* 0x000fe2000fffe03f */
[----:B------:R-:W-:Y:S02]  /*1e00*/  UMOV UR18, UR12 ;  /* 0x0000000c00127c82 */ /* 0x000fe40008000000 */
[----:B------:R-:W-:Y:S01]  /*1e10*/  UMOV UR16, UR10 ;  /* 0x0000000a00107c82 */ /* 0x000fe20008000000 */
[----:B------:R-:W-:Y:S01]  /*1e20*/  UIADD3 UR11, UR10, 0x800, URZ ;  /* 0x000008000a0b7890 */ /* 0x000fe2000fffe03f */
[----:B------:R-:W-:Y:S01]  /*1e30*/  HGMMA.64x16x16.F32 R40, gdesc[UR16], R40, gsb0 ;  /* 0x00200000102879f0 */ /* 0x000fe20008000828 */
[----:B------:R-:W-:Y:S01]  /*1e40*/  UMOV UR17, 0x40000040 ;  /* 0x4000004000117882 */ /* 0x000fe20000000000 */
[----:B------:R-:W-:Y:S01]  /*1e50*/  UMOV UR16, UR9 ;  /* 0x0000000900107c82 */ /* 0x000fe20008000000 */
[----:B------:R-:W-:-:S02]  /*1e60*/  UIADD3 UR9, UR10, 0x402, URZ ;  /* 0x000004020a097890 */ /* 0x000fc4000fffe03f */
        /* <DEDUP_REMOVED lines=117> */
[----:B------:R-:W-:Y:S02]  /*25c0*/  UIADD3 UR9, UR10, 0x1006, URZ ;  /* 0x000010060a097890 */ /* 0x000fe4000fffe03f */
[----:B------:R-:W-:Y:S01]  /*25d0*/  UIADD3 UR10, UR10, 0x1406, URZ ;  /* 0x000014060a0a7890 */ /* 0x000fe2000fffe03f */
        /* <DEDUP_REMOVED lines=23> */
[----:B------:R-:W-:Y:S01]  /*2750*/  BPT.TRAP 0x1 ;  /* 0x000000040000795c */ /* 0x000fe20000300000 */
.L_x_23:
[----:B------:R-:W-:Y:S01]  /*2760*/  ULEA UR8, UR7, UR8, 0x3 ;  /* 0x0000000807087291 */ /* 0x000fe2000f8e183f */
[----:B------:R-:W-:-:S03]  /*2770*/  ISETP.GT.U32.AND P1, PT, R19, 0x1, PT ;  /* 0x000000011300780c */ /* 0x000fc60003f24070 */
[----:B------:R-:W-:-:S04]  /*2780*/  UIADD3 UR8, UR8, 0x10, URZ ;  /* 0x0000001008087890 */ /* 0x000fc8000fffe03f */
[----:B------:R-:W-:-:S09]  /*2790*/  UPRMT UR8, URZ, 0x654, UR8 ;  /* 0x000006543f087896 */ /* 0x000fd20008000008 */
[----:B------:R-:W-:Y:S01]  /*27a0*/  SYNCS.ARRIVE.TRANS64.RED.A1T0 RZ, [UR8], RZ ;  /* 0x000000ffffff79a7 */ /* 0x000fe20008100408 */
[----:B------:R-:W-:Y:S05]  /*27b0*/  @P1 BRA `(.L_x_24) ;  /* 0x0000000000041947 */ /* 0x000fea0003800000 */
[----:B------:R-:W-:Y:S01]  /*27c0*/  BPT.TRAP 0x1 ;  /* 0x000000040000795c */ /* 0x000fe20000300000 */
.L_x_24:
[----:B------:R-:W-:Y:S01]  /*27d0*/  UIADD3 UR6, UR6, 0x1, URZ ;  /* 0x0000000106067890 */ /* 0x000fe2000fffe03f */
[C---:B------:R-:W-:Y:S01]  /*27e0*/  ISETP.GT.AND P1, PT, R0.reuse, 0x1, PT ;  /* 0x000000010000780c */ /* 0x040fe20003f24270 */
[----:B------:R-:W-:Y:S01]  /*27f0*/  UIADD3 UR7, UR7, 0x1, URZ ;  /* 0x0000000107077890 */ /* 0x000fe2000fffe03f */
[----:B------:R-:W-:Y:S01]  /*2800*/  VIADD R0, R0, 0xffffffff ;  /* 0xffffffff00007836 */ /* 0x000fe20000000000 */
[----:B------:R-:W-:Y:S02]  /*2810*/  UISETP.NE.AND UP0, UPT, UR6, 0x2, UPT ;  /* 0x000000020600788c */ /* 0x000fe4000bf05270 */
[----:B------:R-:W-:Y:S02]  /*2820*/  UISETP.NE.AND UP1, UPT, UR7, 0x2, UPT ;  /* 0x000000020700788c */ /* 0x000fe4000bf25270 */
[----:B------:R-:W-:Y:S02]  /*2830*/  USEL UR8, URZ, 0x1, UP0 ;  /* 0x000000013f087887 */ /* 0x000fe40008000000 */
[----:B------:R-:W-:-:S02]  /*2840*/  USEL UR6, UR6, URZ, UP0 ;  /* 0x0000003f06067287 */ /* 0x000fc40008000000 */
[----:B------:R-:W-:Y:S02]  /*2850*/  USEL UR7, UR7, URZ, UP1 ;  /* 0x0000003f07077287 */ /* 0x000fe40008800000 */
[----:B------:R-:W-:Y:S01]  /*2860*/  LOP3.LUT R5, R5, UR8, RZ, 0x3c, !PT ;  /* 0x0000000805057c12 */ /* 0x000fe2000f8e3cff */
[----:B------:R-:W-:Y:S09]  /*2870*/  @P1 BRA `(.L_x_25) ;  /* 0xfffffff400141947 */ /* 0x000ff2000383ffff */
.L_x_18:
[----:B------:R-:W2:Y:S02]  /*2880*/  LDC R0, c[0x0][0x28c] ;  /* 0x0000a300ff007b82 */ /* 0x000ea40000000800 */
[----:B--2---:R-:W-:-:S13]  /*2890*/  ISETP.GE.AND P1, PT, R0, 0x1, PT ;  /* 0x000000010000780c */ /* 0x004fda0003f26270 */
[----:B------:R-:W-:Y:S05]  /*28a0*/  @!P1 BRA `(.L_x_26) ;  /* 0x0000000000409947 */ /* 0x000fea0003800000 */
[----:B------:R-:W-:Y:S05]  /*28b0*/  @!P0 BRA `(.L_x_27) ;  /* 0x0000000000048947 */ /* 0x000fea0003800000 */
[----:B------:R-:W-:Y:S01]  /*28c0*/  BPT.TRAP 0x1 ;  /* 0x000000040000795c */ /* 0x000fe20000300000 */
.L_x_27:
[----:B------:R-:W2:Y:S01]  /*28d0*/  S2UR UR6, SR_CgaCtaId ;  /* 0x00000000000679c3 */ /* 0x000ea20000008800 */
[----:B------:R-:W-:Y:S01]  /*28e0*/  UISETP.LT.AND UP0, UPT, UR40, 0x1, UPT ;  /* 0x000000012800788c */ /* 0x000fe2000bf01270 */
[----:B------:R-:W-:Y:S01]  /*28f0*/  ISETP.GT.U32.AND P0, PT, R19, 0x1, PT ;  /* 0x000000011300780c */ /* 0x000fe20003f04070 */
[----:B------:R-:W-:Y:S02]  /*2900*/  UMOV UR5, 0x400 ;  /* 0x0000040000057882 */ /* 0x000fe40000000000 */
[----:B------:R-:W-:-:S04]  /*2910*/  USEL UR4, UR40, 0x1, UP0 ;  /* 0x0000000128047887 */ /* 0x000fc80008000000 */
[----:B------:R-:W-:-:S04]  /*2920*/  UIADD3 UR4, UR39, UR40, -UR4 ;  /* 0x0000002827047290 */ /* 0x000fc8000fffe804 */
[----:B------:R-:W-:-:S04]  /*2930*/  USHF.L.U32 UR4, UR4, 0x3, URZ ;  /* 0x0000000304047899 */ /* 0x000fc8000800063f */
[----:B------:R-:W-:Y:S02]  /*2940*/  ULOP3.LUT UR4, UR4, 0x8, URZ, 0xc0, !UPT ;  /* 0x0000000804047892 */ /* 0x000fe4000f8ec03f */
[----:B--2---:R-:W-:-:S04]  /*2950*/  ULEA UR5, UR6, UR5, 0x18 ;  /* 0x0000000506057291 */ /* 0x004fc8000f8ec03f */
[----:B------:R-:W-:-:S04]  /*2960*/  UIADD3 UR4, UR5, 0x10, UR4 ;  /* 0x0000001005047890 */ /* 0x000fc8000fffe004 */
[----:B------:R-:W-:-:S09]  /*2970*/  UPRMT UR4, URZ, 0x654, UR4 ;  /* 0x000006543f047896 */ /* 0x000fd20008000004 */
[----:B------:R-:W-:Y:S01]  /*2980*/  SYNCS.ARRIVE.TRANS64.RED.A1T0 RZ, [UR4], RZ ;  /* 0x000000ffffff79a7 */ /* 0x000fe20008100404 */
[----:B------:R-:W-:Y:S05]  /*2990*/  @P0 BRA `(.L_x_26) ;  /* 0x0000000000040947 */ /* 0x000fea0003800000 */
[----:B------:R-:W-:Y:S01]  /*29a0*/  BPT.TRAP 0x1 ;  /* 0x000000040000795c */ /* 0x000fe20000300000 */
.L_x_26:
[----:B------:R-:W2:Y:S01]  /*29b0*/  LDC R6, c[0x0][0x288] ;  /* 0x0000a200ff067b82 */ /* 0x000ea20000000800 */
[----:B------:R-:W-:Y:S01]  /*29c0*/  UIADD3 UR39, UR40, UR39, URZ ;  /* 0x0000002728277290 */ /* 0x000fe2000fffe03f */
[C---:B01----:R-:W-:Y:S01]  /*29d0*/  LOP3.LUT R5, R18.reuse, 0x3, RZ, 0xc0, !PT ;  /* 0x0000000312057812 */ /* 0x043fe200078ec0ff */
[----:B------:R-:W-:Y:S01]  /*29e0*/  IMAD.SHL.U32 R51, R51, 0x10, RZ ;  /* 0x0000001033337824 */ /* 0x000fe200078e00ff */
[----:B------:R-:W-:Y:S01]  /*29f0*/  SHF.R.U32.HI R3, RZ, 0x2, R18 ;  /* 0x00000002ff037819 */ /* 0x000fe20000011612 */
[----:B------:R-:W-:Y:S01]  /*2a00*/  USHF.R.U32.HI UR4, URZ, 0x1, UR39 ;  /* 0x000000013f047899 */ /* 0x000fe20008011627 */
[C---:B------:R-:W-:Y:S01]  /*2a10*/  LOP3.LUT R4, R18.reuse, 0x60, RZ, 0xc0, !PT ;  /* 0x0000006012047812 */ /* 0x040fe200078ec0ff */
[----:B------:R-:W-:Y:S01]  /*2a20*/  IMAD.SHL.U32 R14, R18, 0x2, RZ ;  /* 0x00000002120e7824 */ /* 0x000fe200078e00ff */
[----:B------:R-:W-:Y:S01]  /*2a30*/  LOP3.LUT R0, R22, 0x1, RZ, 0xc0, !PT ;  /* 0x0000000116007812 */ /* 0x000fe200078ec0ff */
[----:B------:R-:W-:Y:S01]  /*2a40*/  ULOP3.LUT UR4, UR4, 0x1, URZ, 0xc0, !UPT ;  /* 0x0000000104047892 */ /* 0x000fe2000f8ec03f */
[----:B------:R-:W-:Y:S01]  /*2a50*/  LOP3.LUT R3, R3, 0x7, RZ, 0xc0, !PT ;  /* 0x0000000703037812 */ /* 0x000fe200078ec0ff */
[----:B------:R-:W-:Y:S01]  /*2a60*/  ULDC UR8, c[0x0][0x284] ;  /* 0x0000a10000087ab9 */ /* 0x000fe20000000800 */
[----:B------:R-:W-:Y:S01]  /*2a70*/  SHF.R.U32.HI R4, RZ, 0x1, R4 ;  /* 0x00000001ff047819 */ /* 0x000fe20000011604 */
[----:B------:R-:W-:Y:S01]  /*2a80*/  IMAD.SHL.U32 R8, R0, 0x40, RZ ;  /* 0x0000004000087824 */ /* 0x000fe200078e00ff */
[----:B------:R-:W-:Y:S01]  /*2a90*/  UISETP.GT.U32.AND UP1, UPT, UR39, 0x1, UPT ;  /* 0x000000012700788c */ /* 0x000fe2000bf24070 */
[----:B------:R-:W-:Y:S01]  /*2aa0*/  SHF.R.S32.HI R21, RZ, 0x1f, R49 ;  /* 0x0000001fff157819 */ /* 0x000fe20000011431 */
[----:B------:R-:W-:Y:S01]  /*2ab0*/  UISETP.NE.U32.AND UP0, UPT, UR4, 0x1, UPT ;  /* 0x000000010400788c */ /* 0x000fe2000bf05070 */
[--C-:B------:R-:W-:Y:S01]  /*2ac0*/  IADD3 R7, RZ, -R4, -R3.reuse ;  /* 0x80000004ff077210 */ /* 0x100fe20007ffe803 */
[----:B------:R-:W-:Y:S01]  /*2ad0*/  ULDC.64 UR6, c[0x0][0x5d0] ;  /* 0x0001740000067ab9 */ /* 0x000fe20000000a00 */
[----:B------:R-:W-:Y:S01]  /*2ae0*/  LOP3.LUT R14, R51, 0x6, R14, 0xf8, !PT ;  /* 0x00000006330e7812 */ /* 0x000fe200078ef80e */
[----:B------:R-:W-:Y:S01]  /*2af0*/  UISETP.LT.U32.AND UP1, UPT, UR40, 0x2, UP1 ;  /* 0x000000022800788c */ /* 0x000fe20008f21070 */
[----:B------:R-:W-:Y:S01]  /*2b00*/  LOP3.LUT R3, R8, 0x40, R3, 0xe2, !PT ;  /* 0x0000004008037812 */ /* 0x000fe200078ee203 */
[----:B------:R-:W-:Y:S01]  /*2b10*/  UISETP.GT.U32.AND UP0, UPT, UR40, 0x1, !UP0 ;  /* 0x000000012800788c */ /* 0x000fe2000c704070 */
[----:B------:R-:W-:Y:S01]  /*2b20*/  SHF.R.S32.HI R15, RZ, 0x1f, R14 ;  /* 0x0000001fff0f7819 */ /* 0x000fe2000001140e */
[----:B--2---:R-:W-:Y:S01]  /*2b30*/  IMAD R10, R5, -0x2, R6 ;  /* 0xfffffffe050a7824 */ /* 0x004fe200078e0206 */
[----:B------:R-:W-:Y:S01]  /*2b40*/  ISETP.GE.AND P0, PT, R51, R6, PT ;  /* 0x000000063300720c */ /* 0x000fe20003f06270 */
[C---:B------:R-:W-:Y:S01]  /*2b50*/  IMAD R5, R50.reuse, 0x180, RZ ;  /* 0x0000018032057824 */ /* 0x040fe200078e02ff */
[----:B------:R-:W-:Y:S01]  /*2b60*/  USEL UR5, URZ, 0x1, !UP1 ;  /* 0x000000013f057887 */ /* 0x000fe2000c800000 */
[----:B------:R-:W-:Y:S01]  /*2b70*/  IMAD R6, R21, UR6, RZ ;  /* 0x0000000615067c24 */ /* 0x000fe2000f8e02ff */
[----:B------:R-:W-:Y:S01]  /*2b80*/  USEL UR4, URZ, 0x1, !UP0 ;  /* 0x000000013f047887 */ /* 0x000fe2000c000000 */
[----:B------:R-:W-:Y:S01]  /*2b90*/  IMAD.WIDE R8, R50, 0x180, RZ ;  /* 0x0000018032087825 */ /* 0x000fe200078e02ff */
[----:B------:R-:W-:Y:S01]  /*2ba0*/  ISETP.GE.OR P0, PT, R5, UR8, P0 ;  /* 0x0000000805007c0c */ /* 0x000fe20008706670 */
[----:B------:R-:W-:-:S02]  /*2bb0*/  ULOP3.LUT UR39, UR39, 0x1, URZ, 0xc0, !UPT ;  /* 0x0000000127277892 */ /* 0x000fc4000f8ec03f */
[----:B------:R-:W-:Y:S01]  /*2bc0*/  IMAD R0, R0, -0x40, R7 ;  /* 0xffffffc000007824 */ /* 0x000fe200078e0207 */
[----:B------:R-:W-:Y:S01]  /*2bd0*/  LOP3.LUT R61, R8, R3, R4, 0xfe, !PT ;  /* 0x00000003083d7212 */ /* 0x000fe200078efe04 */
[C---:B------:R-:W-:Y:S01]  /*2be0*/  IMAD R11, R49.reuse, UR7, R6 ;  /* 0x00000007310b7c24 */ /* 0x040fe2000f8e0206 */
[----:B------:R-:W-:Y:S01]  /*2bf0*/  ULOP3.LUT UR38, UR4, UR38, UR5, 0x96, !UPT ;  /* 0x0000002604267292 */ /* 0x000fe2000f8e9605 */
[----:B------:R-:W-:Y:S01]  /*2c00*/  IMAD.WIDE.U32 R6, R49, UR6, R14 ;  /* 0x0000000631067c25 */ /* 0x000fe2000f8e000e */
[----:B------:R-:W-:-:S03]  /*2c10*/  IADD3 R4, -R5, UR8, R0 ;  /* 0x0000000805047c10 */ /* 0x000fc6000fffe100 */
[----:B------:R-:W-:Y:S02]  /*2c20*/  IMAD.IADD R7, R7, 0x1, R11 ;  /* 0x0000000107077824 */ /* 0x000fe400078e020b */
[----:B------:R-:W-:Y:S02]  /*2c30*/  IMAD.IADD R3, R10, 0x1, -R51 ;  /* 0x000000010a037824 */ /* 0x000fe400078e0a33 */
[----:B------:R-:W-:Y:S01]  /*2c40*/  IMAD.MOV.U32 R0, RZ, RZ, -0x1 ;  /* 0xffffffffff007424 */ /* 0x000fe200078e00ff */
[----:B------:R-:W-:Y:S06]  /*2c50*/  @P0 BRA `(.L_x_28) ;  /* 0x0000001c00dc0947 */ /* 0x000fec0003800000 */
[----:B------:R-:W0:Y:S01]  /*2c60*/  LDC.64 R12, c[0x0][0x5c8] ;  /* 0x00017200ff0c7b82 */ /* 0x000e220000000a00 */
[----:B-----5:R-:W-:Y:S01]  /*2c70*/  FSETP.NEU.AND P1, PT, R48, RZ, PT ;  /* 0x000000ff3000720b */ /* 0x020fe20003f2d000 */
[----:B------:R-:W-:Y:S01]  /*2c80*/  BSSY B0, `(.L_x_28) ;  /* 0x00001f4000007945 */ /* 0x000fe20003800000 */
[----:B------:R-:W-:-:S04]  /*2c90*/  ISETP.GT.AND P0, PT, R4, RZ, PT ;  /* 0x000000ff0400720c */ /* 0x000fc80003f04270 */
[----:B------:R-:W-:Y:S01]  /*2ca0*/  ISETP.GT.AND P2, PT, R3, RZ, P0 ;  /* 0x000000ff0300720c */ /* 0x000fe20000744270 */
[-C--:B0-----:R-:W-:Y:S02]  /*2cb0*/  IMAD R10, R9, R12.reuse, RZ ;  /* 0x0000000c090a7224 */ /* 0x081fe400078e02ff */
[----:B------:R-:W-:-:S04]  /*2cc0*/  IMAD.WIDE.U32 R50, R61, R12, R6 ;  /* 0x0000000c3d327225 */ /* 0x000fc800078e0006 */
[----:B------:R-:W-:-:S04]  /*2cd0*/  IMAD R5, R61, R13, R10 ;  /* 0x0000000d3d057224 */ /* 0x000fc800078e020a */
[----:B------:R-:W-:Y:S01]  /*2ce0*/  IMAD.IADD R65, R51, 0x1, R5 ;  /* 0x0000000133417824 */ /* 0x000fe200078e0205 */
[----:B------:R-:W-:Y:S06]  /*2cf0*/  @!P1 BRA `(.L_x_29) ;  /* 0x0000001400709947 */ /* 0x000fec0003800000 */
[----:B------:R-:W0:Y:S01]  /*2d00*/  LDC.64 R56, c[0x0][0x5b8] ;  /* 0x00016e00ff387b82 */ /* 0x000e220000000a00 */
[----:B------:R-:W-:-:S07]  /*2d10*/  ULDC.64 UR4, c[0x0][0x5c0] ;  /* 0x0001700000047ab9 */ /* 0x000fce0000000a00 */
[----:B------:R-:W1:Y:S08]  /*2d20*/  LDC.64 R62, c[0x0][0x5b0] ;  /* 0x00016c00ff3e7b82 */ /* 0x000e700000000a00 */
[----:B------:R-:W2:Y:S01]  /*2d30*/  LDC.64 R58, c[0x0][0x5a8] ;  /* 0x00016a00ff3a7b82 */ /* 0x000ea20000000a00 */
[-C--:B0-----:R-:W-:Y:S02]  /*2d40*/  IMAD R6, R21, R56.reuse, RZ ;  /* 0x0000003815067224 */ /* 0x081fe400078e02ff */
[----:B------:R-:W-:-:S04]  /*2d50*/  IMAD.WIDE.U32 R52, R49, R56, R14 ;  /* 0x0000003831347225 */ /* 0x000fc800078e000e */
[----:B------:R-:W-:Y:S02]  /*2d60*/  IMAD R55, R49, R57, R6 ;  /* 0x0000003931377224 */ /* 0x000fe400078e0206 */
[-C--:B-1----:R-:W-:Y:S02]  /*2d70*/  IMAD R8, R9, R62.reuse, RZ ;  /* 0x0000003e09087224 */ /* 0x082fe400078e02ff */
[----:B------:R-:W-:Y:S02]  /*2d80*/  IMAD.IADD R11, R53, 0x1, R55 ;  /* 0x00000001350b7824 */ /* 0x000fe400078e0237 */
[----:B------:R-:W-:Y:S02]  /*2d90*/  IMAD.MOV.U32 R10, RZ, RZ, R52 ;  /* 0x000000ffff0a7224 */ /* 0x000fe400078e0034 */
[C---:B------:R-:W-:Y:S02]  /*2da0*/  IMAD R57, R61.reuse, R63, R8 ;  /* 0x0000003f3d397224 */ /* 0x040fe400078e0208 */
[----:B------:R-:W-:-:S04]  /*2db0*/  IMAD.WIDE.U32 R6, R61, R62, R10 ;  /* 0x0000003e3d067225 */ /* 0x000fc800078e000a */
[----:B------:R-:W-:Y:S01]  /*2dc0*/  IMAD.IADD R5, R7, 0x1, R57 ;  /* 0x0000000107057824 */ /* 0x000fe200078e0239 */
[----:B--2---:R-:W-:-:S04]  /*2dd0*/  LEA R8, P1, R6, R58, 0x1 ;  /* 0x0000003a06087211 */ /* 0x004fc800078208ff */
[----:B------:R-:W-:-:S05]  /*2de0*/  LEA.HI.X R9, R6, R59, R5, 0x1, P1 ;  /* 0x0000003b06097211 */ /* 0x000fca00008f0c05 */
[----:B------:R-:W2:Y:S01]  /*2df0*/  @P2 LDG.E.LTC128B.U16 R5, desc[UR36][R8.64] ;  /* 0x0000002408052981 */ /* 0x000ea2000c1e1520 */
[----:B------:R-:W-:Y:S01]  /*2e00*/  LEA R6, P1, R50, UR4, 0x1 ;  /* 0x0000000432067c11 */ /* 0x000fe2000f8208ff */
[----:B------:R-:W-:Y:S01]  /*2e10*/  IMAD.WIDE.U32 R20, R61, R62, R14 ;  /* 0x0000003e3d147225 */ /* 0x000fe200078e000e */
[----:B------:R-:W-:Y:S01]  /*2e20*/  ISETP.GT.AND P3, PT, R3, 0x1, P0 ;  /* 0x000000010300780c */ /* 0x000fe20000764270 */
[----:B------:R-:W-:Y:S02]  /*2e30*/  BSSY B1, `(.L_x_30) ;  /* 0x0000010000017945 */ /* 0x000fe40003800000 */
[----:B------:R-:W-:Y:S02]  /*2e40*/  IMAD.IADD R21, R57, 0x1, R21 ;  /* 0x0000000139157824 */ /* 0x000fe400078e0215 */
[----:B------:R-:W-:-:S04]  /*2e50*/  IMAD.WIDE.U32 R20, R49, R56, R20 ;  /* 0x0000003831147225 */ /* 0x000fc800078e0014 */
[----:B------:R-:W-:Y:S02]  /*2e60*/  IMAD.IADD R21, R55, 0x1, R21 ;  /* 0x0000000137157824 */ /* 0x000fe400078e0215 */
[----:B--2---:R-:W-:-:S05]  /*2e70*/  HADD2.F32 R7, -RZ, R5.H0_H0 ;  /* 0x20000005ff077230 */ /* 0x004fca0000004100 */
[----:B------:R-:W-:-:S04]  /*2e80*/  FMUL R7, R7, R48 ;  /* 0x0000003007077220 */ /* 0x000fc80000400000 */
[----:B------:R-:W-:-:S05]  /*2e90*/  FFMA R7, R40, R23, R7 ;  /* 0x0000001728077223 */ /* 0x000fca0000000007 */
[----:B------:R-:W-:Y:S02]  /*2ea0*/  F2FP.F16.F32.PACK_AB R40, RZ, R7 ;  /* 0x00000007ff28723e */ /* 0x000fe400000000ff */
[----:B------:R-:W-:Y:S02]  /*2eb0*/  LEA.HI.X R7, R50, UR5, R65, 0x1, P1 ;  /* 0x0000000532077c11 */ /* 0x000fe400088f0c41 */
[----:B------:R-:W-:-:S03]  /*2ec0*/  LEA R50, P1, R20, R58, 0x1 ;  /* 0x0000003a14327211 */ /* 0x000fc600078208ff */
[----:B------:R0:W-:Y:S01]  /*2ed0*/  @P2 STG.E.U16 desc[UR36][R6.64], R40 ;  /* 0x0000002806002986 */ /* 0x0001e2000c101524 */
[----:B------:R-:W-:Y:S01]  /*2ee0*/  LEA.HI.X R51, R20, R59, R21, 0x1, P1 ;  /* 0x0000003b14337211 */ /* 0x000fe200008f0c15 */
[C---:B------:R-:W-:Y:S01]  /*2ef0*/  IMAD.SHL.U32 R20, R62.reuse, 0x8, RZ ;  /* 0x000000083e147824 */ /* 0x040fe200078e00ff */
[----:B------:R-:W-:Y:S01]  /*2f00*/  SHF.L.U64.HI R21, R62, 0x3, R63 ;  /* 0x000000033e157819 */ /* 0x000fe2000001023f */
[----:B------:R-:W-:Y:S06]  /*2f10*/  @!P3 BRA `(.L_x_31) ;  /* 0x000000000004b947 */ /* 0x000fec0003800000 */
[----:B------:R1:W5:Y:S02]  /*2f20*/  LDG.E.LTC128B.U16 R5, desc[UR36][R50.64+0x2] ;  /* 0x0000022432057981 */ /* 0x000364000c1e1520 */
.L_x_31:
[----:B------:R-:W-:Y:S05]  /*2f30*/  BSYNC B1 ;  /* 0x0000000000017941 */ /* 0x000fea0003800000 */
.L_x_30:
[----:B------:R-:W-:Y:S01]  /*2f40*/  IMAD.WIDE.U32 R20, R61, R62, R20 ;  /* 0x0000003e3d147225 */ /* 0x000fe200078e0014 */
[----:B------:R-:W-:-:S03]  /*2f50*/  ISETP.GT.AND P1, PT, R4, 0x8, PT ;  /* 0x000000080400780c */ /* 0x000fc60003f24270 */
[----:B-----5:R-:W-:Y:S01]  /*2f60*/  HADD2.F32 R53, -RZ, R5.H0_H0 ;  /* 0x20000005ff357230 */ /* 0x020fe20000004100 */
[----:B------:R-:W-:Y:S01]  /*2f70*/  IADD3 R52, P4, R52, R20, RZ ;  /* 0x0000001434347210 */ /* 0x000fe20007f9e0ff */
[----:B------:R-:W-:Y:S01]  /*2f80*/  IMAD.IADD R57, R57, 0x1, R21 ;  /* 0x0000000139397824 */ /* 0x000fe200078e0215 */
[----:B------:R-:W-:Y:S02]  /*2f90*/  ISETP.GT.AND P2, PT, R3, RZ, P1 ;  /* 0x000000ff0300720c */ /* 0x000fe40000f44270 */
[----:B------:R-:W-:Y:S01]  /*2fa0*/  FMUL R10, R53, R48 ;  /* 0x00000030350a7220 */ /* 0x000fe20000400000 */
[----:B------:R-:W-:-:S03]  /*2fb0*/  IMAD.X R11, R57, 0x1, R11, P4 ;  /* 0x00000001390b7824 */ /* 0x000fc600020e060b */
[----:B------:R-:W-:Y:S01]  /*2fc0*/  FFMA R41, R41, R23, R10 ;  /* 0x0000001729297223 */ /* 0x000fe2000000000a */
[----:B------:R-:W-:-:S04]  /*2fd0*/  LEA R10, P4, R52, R58, 0x1 ;  /* 0x0000003a340a7211 */ /* 0x000fc800078808ff */
[----:B------:R-:W-:Y:S02]  /*2fe0*/  LEA.HI.X R11, R52, R59, R11, 0x1, P4 ;  /* 0x0000003b340b7211 */ /* 0x000fe400020f0c0b */
[----:B------:R-:W-:Y:S02]  /*2ff0*/  F2FP.F16.F32.PACK_AB R41, RZ, R41 ;  /* 0x00000029ff29723e */ /* 0x000fe400000000ff */
[----:B------:R-:W-:-:S03]  /*3000*/  PRMT R52, R5, 0x7610, R52 ;  /* 0x0000761005347816 */ /* 0x000fc60000000034 */
[----:B------:R2:W-:Y:S04]  /*3010*/  @P3 STG.E.U16 desc[UR36][R6.64+0x2], R41 ;  /* 0x0000022906003986 */ /* 0x0005e8000c101524 */
[----:B------:R-:W3:Y:S01]  /*3020*/  @P2 LDG.E.LTC128B.U16 R52, desc[UR36][R10.64] ;  /* 0x000000240a342981 */ /* 0x000ee2000c1e1520 */
[----:B------:R-:W-:Y:S01]  /*3030*/  IADD3 R20, P3, R14, R20, RZ ;  /* 0x000000140e147210 */ /* 0x000fe20007f7e0ff */
[----:B------:R-:W-:Y:S01]  /*3040*/  BSSY B1, `(.L_x_32) ;  /* 0x0000011000017945 */ /* 0x000fe20003800000 */
[----:B------:R-:W-:-:S03]  /*3050*/  LEA R14, P4, R12, R6, 0x4 ;  /* 0x000000060c0e7211 */ /* 0x000fc600078820ff */
[----:B------:R-:W-:Y:S01]  /*3060*/  IMAD.X R21, R15, 0x1, R57, P3 ;  /* 0x000000010f157824 */ /* 0x000fe200018e0639 */
[----:B------:R-:W-:Y:S02]  /*3070*/  SHF.L.U64.HI R15, R12, 0x4, R13 ;  /* 0x000000040c0f7819 */ /* 0x000fe4000001020d */
[----:B------:R-:W-:Y:S01]  /*3080*/  ISETP.GT.AND P3, PT, R3, 0x1, P1 ;  /* 0x000000010300780c */ /* 0x000fe20000f64270 */
[----:B------:R-:W-:-:S04]  /*3090*/  IMAD.WIDE.U32 R20, R49, R56, R20 ;  /* 0x0000003831147225 */ /* 0x000fc800078e0014 */
[----:B------:R-:W-:Y:S01]  /*30a0*/  IMAD.X R15, R15, 0x1, R7, P4 ;  /* 0x000000010f0f7824 */ /* 0x000fe200020e0607 */
[----:B0-----:R-:W-:Y:S01]  /*30b0*/  LEA R40, P5, R20, R58, 0x1 ;  /* 0x0000003a14287211 */ /* 0x001fe200078a08ff */
[----:B------:R-:W-:-:S05]  /*30c0*/  IMAD.IADD R21, R55, 0x1, R21 ;  /* 0x0000000137157824 */ /* 0x000fca00078e0215 */
[----:B--2---:R-:W-:Y:S01]  /*30d0*/  LEA.HI.X R41, R20, R59, R21, 0x1, P5 ;  /* 0x0000003b14297211 */ /* 0x004fe200028f0c15 */
[----:B---3--:R-:W-:-:S05]  /*30e0*/  HADD2.F32 R5, -RZ, R52.H0_H0 ;  /* 0x20000034ff057230 */ /* 0x008fca0000004100 */
[----:B------:R-:W-:-:S04]  /*30f0*/  FMUL R5, R5, R48 ;  /* 0x0000003005057220 */ /* 0x000fc80000400000 */
[----:B------:R-:W-:-:S05]  /*3100*/  FFMA R5, R42, R23, R5 ;  /* 0x000000172a057223 */ /* 0x000fca0000000005 */
[----:B------:R-:W-:-:S05]  /*3110*/  F2FP.F16.F32.PACK_AB R5, RZ, R5 ;  /* 0x00000005ff05723e */ /* 0x000fca00000000ff */
[----:B------:R0:W-:Y:S01]  /*3120*/  @P2 STG.E.U16 desc[UR36][R14.64], R5 ;  /* 0x000000050e002986 */ /* 0x0001e2000c101524 */
[----:B------:R-:W-:Y:S05]  /*3130*/  @!P3 BRA `(.L_x_33) ;  /* 0x000000000004b947 */ /* 0x000fea0003800000 */
[----:B------:R2:W5:Y:S02]  /*3140*/  LDG.E.LTC128B.U16 R52, desc[UR36][R40.64+0x2] ;  /* 0x0000022428347981 */ /* 0x000564000c1e1520 */
.L_x_33:
[----:B------:R-:W-:Y:S05]  /*3150*/  BSYNC B1 ;  /* 0x0000000000017941 */ /* 0x000fea0003800000 */
.L_x_32:
[----:B0----5:R-:W-:Y:S01]  /*3160*/  HADD2.F32 R5, -RZ, R52.H0_H0 ;  /* 0x20000034ff057230 */ /* 0x021fe20000004100 */
[----:B------:R-:W-:Y:S01]  /*3170*/  ISETP.GT.AND P2, PT, R3, 0x8, P0 ;  /* 0x000000080300780c */ /* 0x000fe20000744270 */
[----:B------:R-:W-:Y:S03]  /*3180*/  BSSY B1, `(.L_x_34) ;  /* 0x0000007000017945 */ /* 0x000fe60003800000 */
[----:B------:R-:W-:-:S04]  /*3190*/  FMUL R20, R5, R48 ;  /* 0x0000003005147220 */ /* 0x000fc80000400000 */
[----:B------:R-:W-:-:S05]  /*31a0*/  FFMA R20, R43, R23, R20 ;  /* 0x000000172b147223 */ /* 0x000fca0000000014 */
[----:B------:R-:W-:-:S05]  /*31b0*/  F2FP.F16.F32.PACK_AB R20, RZ, R20 ;  /* 0x00000014ff14723e */ /* 0x000fca00000000ff */
[----:B------:R0:W-:Y:S01]  /*31c0*/  @P3 STG.E.U16 desc[UR36][R14.64+0x2], R20 ;  /* 0x000002140e003986 */ /* 0x0001e2000c101524 */
[----:B------:R-:W-:Y:S05]  /*31d0*/  @!P2 BRA `(.L_x_35) ;  /* 0x000000000004a947 */ /* 0x000fea0003800000 */
[----:B------:R3:W5:Y:S02]  /*31e0*/  LDG.E.LTC128B.U16 R52, desc[UR36][R50.64+0x10] ;  /* 0x0000102432347981 */ /* 0x000764000c1e1520 */
.L_x_35:
[----:B------:R-:W-:Y:S05]  /*31f0*/  BSYNC B1 ;  /* 0x0000000000017941 */ /* 0x000fea0003800000 */
.L_x_34:
[----:B-----5:R-:W-:Y:S01]  /*3200*/  HADD2.F32 R5, -RZ, R52.H0_H0 ;  /* 0x20000034ff057230 */ /* 0x020fe20000004100 */
        /* <DEDUP_REMOVED lines=8> */
.L_x_37:
[----:B------:R-:W-:Y:S05]  /*3290*/  BSYNC B1 ;  /* 0x0000000000017941 */ /* 0x000fea0003800000 */
.L_x_36:
[----:B----45:R-:W-:Y:S01]  /*32a0*/  HADD2.F32 R5, -RZ, R52.H0_H0 ;  /* 0x20000034ff057230 */ /* 0x030fe20000004100 */
[----:B------:R-:W-:Y:S01]  /*32b0*/  ISETP.GT.AND P2, PT, R3, 0x8, P1 ;  /* 0x000000080300780c */ /* 0x000fe20000f44270 */
[----:B------:R-:W-:Y:S03]  /*32c0*/  BSSY B1, `(.L_x_38) ;  /* 0x0000007000017945 */ /* 0x000fe60003800000 */
[----:B0-----:R-:W-:-:S04]  /*32d0*/  FMUL R20, R5, R48 ;  /* 0x0000003005147220 */ /* 0x001fc80000400000 */
[----:B------:R-:W-:-:S05]  /*32e0*/  FFMA R20, R45, R23, R20 ;  /* 0x000000172d147223 */ /* 0x000fca0000000014 */
[----:B------:R-:W-:-:S05]  /*32f0*/  F2FP.F16.F32.PACK_AB R20, RZ, R20 ;  /* 0x00000014ff14723e */ /* 0x000fca00000000ff */
[----:B------:R0:W-:Y:S01]  /*3300*/  @P0 STG.E.U16 desc[UR36][R6.64+0x12], R20 ;  /* 0x0000121406000986 */ /* 0x0001e2000c101524 */
[----:B------:R-:W-:Y:S05]  /*3310*/  @!P2 BRA `(.L_x_39) ;  /* 0x000000000004a947 */ /* 0x000fea0003800000 */
[----:B------:R4:W5:Y:S02]  /*3320*/  LDG.E.LTC128B.U16 R52, desc[UR36][R40.64+0x10] ;  /* 0x0000102428347981 */ /* 0x000964000c1e1520 */
.L_x_39:
[----:B------:R-:W-:Y:S05]  /*3330*/  BSYNC B1 ;  /* 0x0000000000017941 */ /* 0x000fea0003800000 */
.L_x_38:
        /* <DEDUP_REMOVED lines=9> */
.L_x_41:
[----:B------:R-:W-:Y:S05]  /*33d0*/  BSYNC B1 ;  /* 0x0000000000017941 */ /* 0x000fea0003800000 */
.L_x_40:
[----:B0----5:R-:W-:Y:S01]  /*33e0*/  HADD2.F32 R5, -RZ, R52.H0_H0 ;  /* 0x20000034ff057230 */ /* 0x021fe20000004100 */
[----:B------:R-:W-:Y:S01]  /*33f0*/  ISETP.GT.AND P0, PT, R4, 0x80, PT ;  /* 0x000000800400780c */ /* 0x000fe20003f04270 */
[C---:B------:R-:W-:Y:S01]  /*3400*/  IMAD.SHL.U32 R61, R62.reuse, 0x100, RZ ;  /* 0x000001003e3d7824 */ /* 0x040fe200078e00ff */
[----:B------:R-:W-:Y:S02]  /*3410*/  SHF.L.U64.HI R63, R62, 0x8, R63 ;  /* 0x000000083e3f7819 */ /* 0x000fe4000001023f */
[----:B------:R-:W-:Y:S01]  /*3420*/  FMUL R20, R5, R48 ;  /* 0x0000003005147220 */ /* 0x000fe20000400000 */
[----:B------:R-:W-:-:S03]  /*3430*/  ISETP.GT.AND P3, PT, R3, RZ, P0 ;  /* 0x000000ff0300720c */ /* 0x000fc60000764270 */
[----:B------:R-:W-:Y:S01]  /*3440*/  FFMA R47, R47, R23, R20 ;  /* 0x000000172f2f7223 */ /* 0x000fe20000000014 */
[----:B------:R-:W-:-:S04]  /*3450*/  IADD3 R20, P2, R61, R8, RZ ;  /* 0x000000083d147210 */ /* 0x000fc80007f5e0ff */
[----:B------:R-:W-:Y:S01]  /*3460*/  F2FP.F16.F32.PACK_AB R47, RZ, R47 ;  /* 0x0000002fff2f723e */ /* 0x000fe200000000ff */
[----:B------:R-:W-:-:S04]  /*3470*/  IMAD.X R21, R63, 0x1, R9, P2 ;  /* 0x000000013f157824 */ /* 0x000fc800010e0609 */
[----:B------:R-:W-:Y:S04]  /*3480*/  @P1 STG.E.U16 desc[UR36][R14.64+0x12], R47 ;  /* 0x0000122f0e001986 */ /* 0x000fe8000c101524 */
[----:B------:R-:W3:Y:S01]  /*3490*/  @P3 LDG.E.LTC128B.U16 R52, desc[UR36][R20.64] ;  /* 0x0000002414343981 */ /* 0x000ee2000c1e1520 */
[C---:B------:R-:W-:Y:S01]  /*34a0*/  IMAD.SHL.U32 R57, R12.reuse, 0x100, RZ ;  /* 0x000001000c397824 */ /* 0x040fe200078e00ff */
[----:B------:R-:W-:Y:S02]  /*34b0*/  LOP3.LUT R55, R61, 0x2, RZ, 0xfc, !PT ;  /* 0x000000023d377812 */ /* 0x000fe400078efcff */
[----:B------:R-:W-:Y:S02]  /*34c0*/  ISETP.GT.AND P2, PT, R3, 0x1, P0 ;  /* 0x000000010300780c */ /* 0x000fe40000744270 */
[----:B------:R-:W-:-:S02]  /*34d0*/  SHF.L.U64.HI R59, R12, 0x8, R13 ;  /* 0x000000080c3b7819 */ /* 0x000fc4000001020d */
[----:B--2-4-:R-:W-:Y:S02]  /*34e0*/  IADD3 R40, P1, R57, R6, RZ ;  /* 0x0000000639287210 */ /* 0x014fe40007f3e0ff */
[----:B------:R-:W-:-:S03]  /*34f0*/  IADD3 R12, P4, R55, R8, RZ ;  /* 0x00000008370c7210 */ /* 0x000fc60007f9e0ff */
[----:B------:R-:W-:Y:S02]  /*3500*/  IMAD.X R41, R59, 0x1, R7, P1 ;  /* 0x000000013b297824 */ /* 0x000fe400008e0607 */
[----:B------:R-:W-:Y:S02]  /*3510*/  IMAD.X R13, R63, 0x1, R9, P4 ;  /* 0x000000013f0d7824 */ /* 0x000fe400020e0609 */
[----:B---3--:R-:W-:-:S05]  /*3520*/  HADD2.F32 R5, -RZ, R52.H0_H0 ;  /* 0x20000034ff057230 */ /* 0x008fca0000004100 */
[----:B------:R-:W-:-:S04]  /*3530*/  FMUL R5, R5, R48 ;  /* 0x0000003005057220 */ /* 0x000fc80000400000 */
[----:B------:R-:W-:-:S05]  /*3540*/  FFMA R5, R32, R23, R5 ;  /* 0x0000001720057223 */ /* 0x000fca0000000005 */
[----:B------:R-:W-:-:S04]  /*3550*/  F2FP.F16.F32.PACK_AB R5, RZ, R5 ;  /* 0x00000005ff05723e */ /* 0x000fc800000000ff */
[----:B------:R-:W-:-:S05]  /*3560*/  PRMT R43, R5, 0x7610, R43 ;  /* 0x00007610052b7816 */ /* 0x000fca000000002b */
[----:B------:R0:W-:Y:S04]  /*3570*/  @P3 STG.E.U16 desc[UR36][R40.64], R43 ;  /* 0x0000002b28003986 */ /* 0x0001e8000c101524 */
[----:B------:R-:W2:Y:S01]  /*3580*/  @P2 LDG.E.LTC128B.U16 R52, desc[UR36][R12.64] ;  /* 0x000000240c342981 */ /* 0x000ea2000c1e1520 */
[----:B------:R-:W-:Y:S01]  /*3590*/  LOP3.LUT R53, R57, 0x2, RZ, 0xfc, !PT ;  /* 0x0000000239357812 */ /* 0x000fe200078efcff */
[----:B------:R-:W-:Y:S01]  /*35a0*/  BSSY B1, `(.L_x_42) ;  /* 0x000000e000017945 */ /* 0x000fe20003800000 */
[----:B------:R-:W-:Y:S02]  /*35b0*/  ISETP.GT.AND P1, PT, R4, 0x88, PT ;  /* 0x000000880400780c */ /* 0x000fe40003f24270 */
[----:B------:R-:W-:Y:S02]  /*35c0*/  IADD3 R42, P4, R53, R6, RZ ;  /* 0x00000006352a7210 */ /* 0x000fe40007f9e0ff */
[----:B------:R-:W-:-:S03]  /*35d0*/  ISETP.GT.AND P3, PT, R3, RZ, P1 ;  /* 0x000000ff0300720c */ /* 0x000fc60000f64270 */
[----:B0-----:R-:W-:Y:S02]  /*35e0*/  IMAD.X R43, R59, 0x1, R7, P4 ;  /* 0x000000013b2b7824 */ /* 0x001fe400020e0607 */
[----:B--2---:R-:W-:-:S05]  /*35f0*/  HADD2.F32 R5, -RZ, R52.H0_H0 ;  /* 0x20000034ff057230 */ /* 0x004fca0000004100 */
[----:B------:R-:W-:-:S04]  /*3600*/  FMUL R32, R5, R48 ;  /* 0x0000003005207220 */ /* 0x000fc80000400000 */
[----:B------:R-:W-:-:S05]  /*3610*/  FFMA R32, R33, R23, R32 ;  /* 0x0000001721207223 */ /* 0x000fca0000000020 */
[----:B------:R-:W-:Y:S02]  /*3620*/  F2FP.F16.F32.PACK_AB R5, RZ, R32 ;  /* 0x00000020ff05723e */ /* 0x000fe400000000ff */
[----:B------:R-:W-:-:S03]  /*3630*/  IADD3 R32, P4, R61, R10, RZ ;  /* 0x0000000a3d207210 */ /* 0x000fc60007f9e0ff */
[----:B------:R0:W-:Y:S02]  /*3640*/  @P2 STG.E.U16 desc[UR36][R42.64], R5 ;  /* 0x000000052a002986 */ /* 0x0001e4000c101524 */
[----:B------:R-:W-:Y:S01]  /*3650*/  IMAD.X R33, R63, 0x1, R11, P4 ;  /* 0x000000013f217824 */ /* 0x000fe200020e060b */
[----:B------:R-:W-:Y:S07]  /*3660*/  @!P3 BRA `(.L_x_43) ;  /* 0x000000000004b947 */ /* 0x000fee0003800000 */
[----:B------:R2:W5:Y:S02]  /*3670*/  LDG.E.LTC128B.U16 R52, desc[UR36][R32.64] ;  /* 0x0000002420347981 */ /* 0x000564000c1e1520 */
.L_x_43:
[----:B------:R-:W-:Y:S05]  /*3680*/  BSYNC B1 ;  /* 0x0000000000017941 */ /* 0x000fea0003800000 */
.L_x_42:
[----:B0----5:R-:W-:Y:S01]  /*3690*/  HADD2.F32 R5, -RZ, R52.H0_H0 ;  /* 0x20000034ff057230 */ /* 0x021fe20000004100 */
[----:B------:R-:W-:Y:S01]  /*36a0*/  IADD3 R12, P4, R57, R14, RZ ;  /* 0x0000000e390c7210 */ /* 0x000fe20007f9e0ff */
[----:B------:R-:W-:Y:S01]  /*36b0*/  BSSY B1, `(.L_x_44) ;  /* 0x000000b000017945 */ /* 0x000fe20003800000 */
[----:B------:R-:W-:Y:S02]  /*36c0*/  ISETP.GT.AND P2, PT, R3, 0x1, P1 ;  /* 0x000000010300780c */ /* 0x000fe40000f44270 */
[----:B------:R-:W-:Y:S01]  /*36d0*/  FMUL R5, R5, R48 ;  /* 0x0000003005057220 */ /* 0x000fe20000400000 */
[----:B------:R-:W-:-:S03]  /*36e0*/  IMAD.X R13, R59, 0x1, R15, P4 ;  /* 0x000000013b0d7824 */ /* 0x000fc600020e060f */
[----:B------:R-:W-:-:S05]  /*36f0*/  FFMA R5, R34, R23, R5 ;  /* 0x0000001722057223 */ /* 0x000fca0000000005 */
[----:B------:R-:W-:-:S05]  /*3700*/  F2FP.F16.F32.PACK_AB R5, RZ, R5 ;  /* 0x00000005ff05723e */ /* 0x000fca00000000ff */
[----:B------:R0:W-:Y:S01]  /*3710*/  @P3 STG.E.U16 desc[UR36][R12.64], R5 ;  /* 0x000000050c003986 */ /* 0x0001e2000c101524 */
[----:B------:R-:W-:Y:S05]  /*3720*/  @!P2 BRA `(.L_x_45) ;  /* 0x00000000000ca947 */ /* 0x000fea0003800000 */
[----:B------:R-:W-:-:S05]  /*3730*/  IADD3 R42, P3, R55, R10, RZ ;  /* 0x0000000a372a7210 */ /* 0x000fca0007f7e0ff */
[----:B------:R-:W-:-:S05]  /*3740*/  IMAD.X R43, R63, 0x1, R11, P3 ;  /* 0x000000013f2b7824 */ /* 0x000fca00018e060b */
[----:B------:R3:W5:Y:S03]  /*3750*/  LDG.E.LTC128B.U16 R52, desc[UR36][R42.64] ;  /* 0x000000242a347981 */ /* 0x000766000c1e1520 */
.L_x_45:
[----:B------:R-:W-:Y:S05]  /*3760*/  BSYNC B1 ;  /* 0x0000000000017941 */ /* 0x000fea0003800000 */
.L_x_44:
[----:B0----5:R-:W-:Y:S01]  /*3770*/  HADD2.F32 R5, -RZ, R52.H0_H0 ;  /* 0x20000034ff057230 */ /* 0x021fe20000004100 */
[----:B-1----:R-:W-:Y:S02]  /*3780*/  LOP3.LUT R51, R61, 0x10, RZ, 0xfc, !PT ;  /* 0x000000103d337812 */ /* 0x002fe400078efcff */
[----:B------:R-:W-:Y:S02]  /*3790*/  ISETP.GT.AND P3, PT, R3, 0x8, P0 ;  /* 0x000000080300780c */ /* 0x000fe40000764270 */
[----:B------:R-:W-:Y:S01]  /*37a0*/  FMUL R34, R5, R48 ;  /* 0x0000003005227220 */ /* 0x000fe20000400000 */
[----:B---3--:R-:W-:-:S03]  /*37b0*/  IADD3 R42, P5, R51, R8, RZ ;  /* 0x00000008332a7210 */ /* 0x008fc60007fbe0ff */
[----:B------:R-:W-:Y:S01]  /*37c0*/  FFMA R35, R35, R23, R34 ;  /* 0x0000001723237223 */ /* 0x000fe20000000022 */
[----:B------:R-:W-:Y:S01]  /*37d0*/  IADD3 R34, P4, R53, R14, RZ ;  /* 0x0000000e35227210 */ /* 0x000fe20007f9e0ff */
[----:B------:R-:W-:-:S03]  /*37e0*/  IMAD.X R43, R63, 0x1, R9, P5 ;  /* 0x000000013f2b7824 */ /* 0x000fc600028e0609 */
[----:B------:R-:W-:Y:S01]  /*37f0*/  F2FP.F16.F32.PACK_AB R5, RZ, R35 ;  /* 0x00000023ff05723e */ /* 0x000fe200000000ff */
[----:B------:R-:W-:-:S03]  /*3800*/  IMAD.X R35, R59, 0x1, R15, P4 ;  /* 0x000000013b237824 */ /* 0x000fc600020e060f */
[----:B------:R-:W-:-:S05]  /*3810*/  PRMT R45, R5, 0x7610, R45 ;  /* 0x00007610052d7816 */ /* 0x000fca000000002d */
[----:B------:R0:W-:Y:S04]  /*3820*/  @P2 STG.E.U16 desc[UR36][R34.64], R45 ;  /* 0x0000002d22002986 */ /* 0x0001e8000c101524 */
[----:B------:R-:W3:Y:S01]  /*3830*/  @P3 LDG.E.LTC128B.U16 R52, desc[UR36][R42.64] ;  /* 0x000000242a343981 */ /* 0x000ee2000c1e1520 */
[----:B------:R-:W-:Y:S02]  /*3840*/  LOP3.LUT R49, R57, 0x10, RZ, 0xfc, !PT ;  /* 0x0000001039317812 */ /* 0x000fe400078efcff */
[----:B------:R-:W-:Y:S02]  /*3850*/  LOP3.LUT R47, R61, 0x12, RZ, 0xfc, !PT ;  /* 0x000000123d2f7812 */ /* 0x000fe400078efcff */
[----:B------:R-:W-:Y:S02]  /*3860*/  ISETP.GT.AND P0, PT, R3, 0x9, P0 ;  /* 0x000000090300780c */ /* 0x000fe40000704270 */
[----:B------:R-:W-:-:S02]  /*3870*/  IADD3 R44, P2, R49, R6, RZ ;  /* 0x00000006312c7210 */ /* 0x000fc40007f5e0ff */
[----:B------:R-:W-:-:S03]  /*3880*/  IADD3 R8, P4, R47, R8, RZ ;  /* 0x000000082f087210 */ /* 0x000fc60007f9e0ff */
[----:B0-----:R-:W-:Y:S02]  /*3890*/  IMAD.X R45, R59, 0x1, R7, P2 ;  /* 0x000000013b2d7824 */ /* 0x001fe400010e0607 */
[----:B------:R-:W-:Y:S02]  /*38a0*/  IMAD.X R9, R63, 0x1, R9, P4 ;  /* 0x000000013f097824 */ /* 0x000fe400020e0609 */
[----:B---3--:R-:W-:-:S05]  /*38b0*/  HADD2.F32 R5, -RZ, R52.H0_H0 ;  /* 0x20000034ff057230 */ /* 0x008fca0000004100 */
[----:B------:R-:W-:-:S04]  /*38c0*/  FMUL R5, R5, R48 ;  /* 0x0000003005057220 */ /* 0x000fc80000400000 */
[----:B------:R-:W-:-:S05]  /*38d0*/  FFMA R5, R36, R23, R5 ;  /* 0x0000001724057223 */ /* 0x000fca0000000005 */
[----:B------:R-:W-:-:S04]  /*38e0*/  F2FP.F16.F32.PACK_AB R5, RZ, R5 ;  /* 0x00000005ff05723e */ /* 0x000fc800000000ff */
[----:B------:R-:W-:-:S05]  /*38f0*/  PRMT R36, R5, 0x7610, R36 ;  /* 0x0000761005247816 */ /* 0x000fca0000000024 */
[----:B------:R0:W-:Y:S04]  /*3900*/  @P3 STG.E.U16 desc[UR36][R44.64], R36 ;  /* 0x000000242c003986 */ /* 0x0001e8000c101524 */
[----:B------:R-:W3:Y:S01]  /*3910*/  @P0 LDG.E.LTC128B.U16 R52, desc[UR36][R8.64] ;  /* 0x0000002408340981 */ /* 0x000ee2000c1e1520 */
[----:B------:R-:W-:Y:S01]  /*3920*/  LOP3.LUT R35, R57, 0x12, RZ, 0xfc, !PT ;  /* 0x0000001239237812 */ /* 0x000fe200078efcff */
[----:B------:R-:W-:Y:S01]  /*3930*/  BSSY B1, `(.L_x_46) ;  /* 0x000000d000017945 */ /* 0x000fe20003800000 */
[----:B------:R-:W-:Y:S02]  /*3940*/  ISETP.GT.AND P2, PT, R3, 0x8, P1 ;  /* 0x000000080300780c */ /* 0x000fe40000f44270 */
[----:B------:R-:W-:-:S05]  /*3950*/  IADD3 R6, P3, R35, R6, RZ ;  /* 0x0000000623067210 */ /* 0x000fca0007f7e0ff */
[----:B------:R-:W-:Y:S02]  /*3960*/  IMAD.X R7, R59, 0x1, R7, P3 ;  /* 0x000000013b077824 */ /* 0x000fe400018e0607 */
[----:B---3--:R-:W-:-:S05]  /*3970*/  HADD2.F32 R5, -RZ, R52.H0_H0 ;  /* 0x20000034ff057230 */ /* 0x008fca0000004100 */
[----:B------:R-:W-:-:S04]  /*3980*/  FMUL R34, R5, R48 ;  /* 0x0000003005227220 */ /* 0x000fc80000400000 */
[----:B------:R-:W-:-:S05]  /*3990*/  FFMA R34, R37, R23, R34 ;  /* 0x0000001725227223 */ /* 0x000fca0000000022 */
[----:B------:R-:W-:-:S05]  /*39a0*/  F2FP.F16.F32.PACK_AB R34, RZ, R34 ;  /* 0x00000022ff22723e */ /* 0x000fca00000000ff */
[----:B------:R0:W-:Y:S01]  /*39b0*/  @P0 STG.E.U16 desc[UR36][R6.64], R34 ;  /* 0x0000002206000986 */ /* 0x0001e2000c101524 */
[----:B------:R-:W-:Y:S05]  /*39c0*/  @!P2 BRA `(.L_x_47) ;  /* 0x00000000000ca947 */ /* 0x000fea0003800000 */
[----:B0-----:R-:W-:-:S05]  /*39d0*/  IADD3 R6, P0, R51, R10, RZ ;  /* 0x0000000a33067210 */ /* 0x001fca0007f1e0ff */
[----:B------:R-:W-:-:S05]  /*39e0*/  IMAD.X R7, R63, 0x1, R11, P0 ;  /* 0x000000013f077824 */ /* 0x000fca00000e060b */
[----:B------:R1:W5:Y:S03]  /*39f0*/  LDG.E.LTC128B.U16 R52, desc[UR36][R6.64] ;  /* 0x0000002406347981 */ /* 0x000366000c1e1520 */
.L_x_47:
[----:B------:R-:W-:Y:S05]  /*3a00*/  BSYNC B1 ;  /* 0x0000000000017941 */ /* 0x000fea0003800000 */
.L_x_46:
[----:B-----5:R-:W-:Y:S01]  /*3a10*/  HADD2.F32 R5, -RZ, R52.H0_H0 ;  /* 0x20000034ff057230 */ /* 0x020fe20000004100 */
[----:B01----:R-:W-:Y:S01]  /*3a20*/  IADD3 R6, P0, R49, R14, RZ ;  /* 0x0000000e31067210 */ /* 0x003fe20007f1e0ff */
[----:B------:R-:W-:Y:S01]  /*3a30*/  BSSY B1, `(.L_x_48) ;  /* 0x000000b000017945 */ /* 0x000fe20003800000 */
[----:B------:R-:W-:Y:S02]  /*3a40*/  ISETP.GT.AND P1, PT, R3, 0x9, P1 ;  /* 0x000000090300780c */ /* 0x000fe40000f24270 */
[----:B------:R-:W-:Y:S01]  /*3a50*/  FMUL R5, R5, R48 ;  /* 0x0000003005057220 */ /* 0x000fe20000400000 */
[----:B------:R-:W-:Y:S01]  /*3a60*/  IMAD.X R7, R59, 0x1, R15, P0 ;  /* 0x000000013b077824 */ /* 0x000fe200000e060f */
[----:B------:R-:W-:Y:S02]  /*3a70*/  IADD3 R8, P0, R47, R10, RZ ;  /* 0x0000000a2f087210 */ /* 0x000fe40007f1e0ff */
[----:B------:R-:W-:-:S03]  /*3a80*/  FFMA R5, R38, R23, R5 ;  /* 0x0000001726057223 */ /* 0x000fc60000000005 */
[----:B------:R-:W-:Y:S02]  /*3a90*/  IMAD.X R9, R63, 0x1, R11, P0 ;  /* 0x000000013f097824 */ /* 0x000fe400000e060b */
[----:B------:R-:W-:-:S05]  /*3aa0*/  F2FP.F16.F32.PACK_AB R5, RZ, R5 ;  /* 0x00000005ff05723e */ /* 0x000fca00000000ff */
[----:B------:R0:W-:Y:S01]  /*3ab0*/  @P2 STG.E.U16 desc[UR36][R6.64], R5 ;  /* 0x0000000506002986 */ /* 0x0001e2000c101524 */
[----:B------:R-:W-:Y:S05]  /*3ac0*/  @!P1 BRA `(.L_x_49) ;  /* 0x0000000000049947 */ /* 0x000fea0003800000 */
[----:B------:R1:W5:Y:S02]  /*3ad0*/  LDG.E.LTC128B.U16 R52, desc[UR36][R8.64] ;  /* 0x0000002408347981 */ /* 0x000364000c1e1520 */
.L_x_49:
[----:B------:R-:W-:Y:S05]  /*3ae0*/  BSYNC B1 ;  /* 0x0000000000017941 */ /* 0x000fea0003800000 */
.L_x_48:
[----:B0----5:R-:W-:Y:S01]  /*3af0*/  HADD2.F32 R5, -RZ, R52.H0_H0 ;  /* 0x20000034ff057230 */ /* 0x021fe20000004100 */
[----:B------:R-:W-:Y:S01]  /*3b00*/  ISETP.GT.AND P0, PT, R4, 0x100, PT ;  /* 0x000001000400780c */ /* 0x000fe20003f04270 */
[----:B------:R-:W-:Y:S03]  /*3b10*/  BSSY B1, `(.L_x_50) ;  /* 0x000000c000017945 */ /* 0x000fe60003800000 */
[----:B------:R-:W-:Y:S01]  /*3b20*/  FMUL R6, R5, R48 ;  /* 0x0000003005067220 */ /* 0x000fe20000400000 */
[----:B------:R-:W-:-:S03]  /*3b30*/  ISETP.GT.AND P2, PT, R3, RZ, P0 ;  /* 0x000000ff0300720c */ /* 0x000fc60000744270 */
[----:B------:R-:W-:Y:S01]  /*3b40*/  FFMA R39, R39, R23, R6 ;  /* 0x0000001727277223 */ /* 0x000fe20000000006 */
[----:B------:R-:W-:-:S04]  /*3b50*/  IADD3 R6, P3, R35, R14, RZ ;  /* 0x0000000e23067210 */ /* 0x000fc80007f7e0ff */
[----:B------:R-:W-:Y:S01]  /*3b60*/  F2FP.F16.F32.PACK_AB R39, RZ, R39 ;  /* 0x00000027ff27723e */ /* 0x000fe200000000ff */
[----:B------:R-:W-:-:S05]  /*3b70*/  IMAD.X R7, R59, 0x1, R15, P3 ;  /* 0x000000013b077824 */ /* 0x000fca00018e060f */
[----:B------:R0:W-:Y:S01]  /*3b80*/  @P1 STG.E.U16 desc[UR36][R6.64], R39 ;  /* 0x0000002706001986 */ /* 0x0001e2000c101524 */
[----:B------:R-:W-:Y:S05]  /*3b90*/  @!P2 BRA `(.L_x_51) ;  /* 0x00000000000ca947 */ /* 0x000fea0003800000 */
[----:B0-----:R-:W-:-:S05]  /*3ba0*/  IADD3 R6, P1, R20, R61, RZ ;  /* 0x0000003d14067210 */ /* 0x001fca0007f3e0ff */
[----:B------:R-:W-:-:S05]  /*3bb0*/  IMAD.X R7, R21, 0x1, R63, P1 ;  /* 0x0000000115077824 */ /* 0x000fca00008e063f */
[----:B------:R3:W5:Y:S03]  /*3bc0*/  LDG.E.LTC128B.U16 R52, desc[UR36][R6.64] ;  /* 0x0000002406347981 */ /* 0x000766000c1e1520 */
.L_x_51:
[----:B------:R-:W-:Y:S05]  /*3bd0*/  BSYNC B1 ;  /* 0x0000000000017941 */ /* 0x000fea0003800000 */
.L_x_50:
[----:B-----5:R-:W-:Y:S01]  /*3be0*/  HADD2.F32 R5, -RZ, R52.H0_H0 ;  /* 0x20000034ff057230 */ /* 0x020fe20000004100 */
[----:B0--3--:R-:W-:Y:S01]  /*3bf0*/  IADD3 R6, P1, R40, R57, RZ ;  /* 0x0000003928067210 */ /* 0x009fe20007f3e0ff */
        /* <DEDUP_REMOVED lines=8> */
[----:B0-----:R-:W-:-:S05]  /*3c80*/  IADD3 R6, P1, R55, R20, RZ ;  /* 0x0000001437067210 */ /* 0x001fca0007f3e0ff */
[----:B------:R-:W-:-:S05]  /*3c90*/  IMAD.X R7, R21, 0x1, R63, P1 ;  /* 0x0000000115077824 */ /* 0x000fca00008e063f */
[----:B------:R3:W5:Y:S03]  /*3ca0*/  LDG.E.LTC128B.U16 R52, desc[UR36][R6.64] ;  /* 0x0000002406347981 */ /* 0x000766000c1e1520 */
.L_x_53:
[----:B------:R-:W-:Y:S05]  /*3cb0*/  BSYNC B1 ;  /* 0x0000000000017941 */ /* 0x000fea0003800000 */
.L_x_52:
[----:B0----5:R-:W-:Y:S01]  /*3cc0*/  HADD2.F32 R5, -RZ, R52.H0_H0 ;  /* 0x20000034ff057230 */ /* 0x021fe20000004100 */
[----:B------:R-:W-:Y:S01]  /*3cd0*/  ISETP.GT.AND P1, PT, R4, 0x108, PT ;  /* 0x000001080400780c */ /* 0x000fe20003f24270 */
[----:B------:R-:W-:Y:S01]  /*3ce0*/  BSSY B1, `(.L_x_54) ;  /* 0x000000c000017945 */ /* 0x000fe20003800000 */
[----:B------:R-:W-:Y:S02]  /*3cf0*/  IADD3 R4, P4, R53, R40, RZ ;  /* 0x0000002835047210 */ /* 0x000fe40007f9e0ff */
[----:B---3--:R-:W-:Y:S01]  /*3d00*/  FMUL R6, R5, R48 ;  /* 0x0000003005067220 */ /* 0x008fe20000400000 */
[----:B------:R-:W-:Y:S02]  /*3d10*/  ISETP.GT.AND P2, PT, R3, RZ, P1 ;  /* 0x000000ff0300720c */ /* 0x000fe40000f44270 */
[----:B------:R-:W-:Y:S02]  /*3d20*/  IMAD.X R5, R41, 0x1, R59, P4 ;  /* 0x0000000129057824 */ /* 0x000fe400020e063b */
[----:B------:R-:W-:-:S05]  /*3d30*/  FFMA R6, R25, R23, R6 ;  /* 0x0000001719067223 */ /* 0x000fca0000000006 */
[----:B------:R-:W-:-:S05]  /*3d40*/  F2FP.F16.F32.PACK_AB R6, RZ, R6 ;  /* 0x00000006ff06723e */ /* 0x000fca00000000ff */
[----:B------:R0:W-:Y:S01]  /*3d50*/  @P3 STG.E.U16 desc[UR36][R4.64], R6 ;  /* 0x0000000604003986 */ /* 0x0001e2000c101524 */
[----:B------:R-:W-:Y:S05]  /*3d60*/  @!P2 BRA `(.L_x_55) ;  /* 0x00000000000ca947 */ /* 0x000fea0003800000 */
[----:B0-----:R-:W-:-:S05]  /*3d70*/  IADD3 R4, P3, R32, R61, RZ ;  /* 0x0000003d20047210 */ /* 0x001fca0007f7e0ff */
[----:B------:R-:W-:-:S05]  /*3d80*/  IMAD.X R5, R33, 0x1, R63, P3 ;  /* 0x0000000121057824 */ /* 0x000fca00018e063f */
[----:B------:R3:W5:Y:S03]  /*3d90*/  LDG.E.LTC128B.U16 R52, desc[UR36][R4.64] ;  /* 0x0000002404347981 */ /* 0x000766000c1e1520 */
.L_x_55:
[----:B------:R-:W-:Y:S05]  /*3da0*/  BSYNC B1 ;  /* 0x0000000000017941 */ /* 0x000fea0003800000 */
.L_x_54:
[----:B0--3-5:R-:W-:Y:S01]  /*3db0*/  HADD2.F32 R5, -RZ, R52.H0_H0 ;  /* 0x20000034ff057230 */ /* 0x029fe20000004100 */
[----:B------:R-:W-:Y:S01]  /*3dc0*/  IADD3 R4, P4, R12, R57, RZ ;  /* 0x000000390c047210 */ /* 0x000fe20007f9e0ff */
[----:B------:R-:W-:Y:S01]  /*3dd0*/  BSSY B1, `(.L_x_56) ;  /* 0x000000b000017945 */ /* 0x000fe20003800000 */
[----:B------:R-:W-:Y:S02]  /*3de0*/  ISETP.GT.AND P3, PT, R3, 0x1, P1 ;  /* 0x000000010300780c */ /* 0x000fe40000f64270 */
[----:B------:R-:W-:-:S04]  /*3df0*/  FMUL R5, R5, R48 ;  /* 0x0000003005057220 */ /* 0x000fc80000400000 */
[----:B------:R-:W-:-:S05]  /*3e00*/  FFMA R5, R26, R23, R5 ;  /* 0x000000171a057223 */ /* 0x000fca0000000005 */
[----:B------:R-:W-:Y:S01]  /*3e10*/  F2FP.F16.F32.PACK_AB R6, RZ, R5 ;  /* 0x00000005ff06723e */ /* 0x000fe200000000ff */
[----:B------:R-:W-:-:S05]  /*3e20*/  IMAD.X R5, R13, 0x1, R59, P4 ;  /* 0x000000010d057824 */ /* 0x000fca00020e063b */
[----:B------:R0:W-:Y:S01]  /*3e30*/  @P2 STG.E.U16 desc[UR36][R4.64], R6 ;  /* 0x0000000604002986 */ /* 0x0001e2000c101524 */
[----:B------:R-:W-:Y:S05]  /*3e40*/  @!P3 BRA `(.L_x_57) ;  /* 0x00000000000cb947 */ /* 0x000fea0003800000 */
[----:B0-----:R-:W-:-:S05]  /*3e50*/  IADD3 R4, P2, R32, R55, RZ ;  /* 0x0000003720047210 */ /* 0x001fca0007f5e0ff */
[----:B------:R-:W-:-:S05]  /*3e60*/  IMAD.X R5, R33, 0x1, R63, P2 ;  /* 0x0000000121057824 */ /* 0x000fca00010e063f */
[----:B------:R3:W5:Y:S03]  /*3e70*/  LDG.E.LTC128B.U16 R52, desc[UR36][R4.64] ;  /* 0x0000002404347981 */ /* 0x000766000c1e1520 */
.L_x_57:
[----:B------:R-:W-:Y:S05]  /*3e80*/  BSYNC B1 ;  /* 0x0000000000017941 */ /* 0x000fea0003800000 */
.L_x_56:
[----:B0--3-5:R-:W-:Y:S01]  /*3e90*/  HADD2.F32 R5, -RZ, R52.H0_H0 ;  /* 0x20000034ff057230 */ /* 0x029fe20000004100 */
[----:B------:R-:W-:Y:S01]  /*3ea0*/  ISETP.GT.AND P2, PT, R3, 0x8, P0 ;  /* 0x000000080300780c */ /* 0x000fe20000744270 */
[----:B------:R-:W-:Y:S03]  /*3eb0*/  BSSY B1, `(.L_x_58) ;  /* 0x000000b000017945 */ /* 0x000fe60003800000 */
[----:B------:R-:W-:-:S04]  /*3ec0*/  FMUL R4, R5, R48 ;  /* 0x0000003005047220 */ /* 0x000fc80000400000 */
        /* <DEDUP_REMOVED lines=9> */
.L_x_59:
[----:B------:R-:W-:Y:S05]  /*3f60*/  BSYNC B1 ;  /* 0x0000000000017941 */ /* 0x000fea0003800000 */
.L_x_58:
[----:B0--3-5:R-:W-:Y:S01]  /*3f70*/  HADD2.F32 R5, -RZ, R52.H0_H0 ;  /* 0x20000034ff057230 */ /* 0x029fe20000004100 */
[----:B------:R-:W-:Y:S01]  /*3f80*/  IADD3 R4, P3, R49, R40, RZ ;  /* 0x0000002831047210 */ /* 0x000fe20007f7e0ff */
[----:B------:R-:W-:Y:S01]  /*3f90*/  BSSY B1, `(.L_x_60) ;  /* 0x000000c000017945 */ /* 0x000fe20003800000 */
[----:B------:R-:W-:Y:S02]  /*3fa0*/  ISETP.GT.AND P0, PT, R3, 0x9, P0 ;  /* 0x000000090300780c */ /* 0x000fe40000704270 */
[----:B------:R-:W-:-:S04]  /*3fb0*/  FMUL R5, R5, R48 ;  /* 0x0000003005057220 */ /* 0x000fc80000400000 */
[----:B------:R-:W-:-:S05]  /*3fc0*/  FFMA R5, R28, R23, R5 ;  /* 0x000000171c057223 */ /* 0x000fca0000000005 */
[----:B------:R-:W-:Y:S01]  /*3fd0*/  F2FP.F16.F32.PACK_AB R7, RZ, R5 ;  /* 0x00000005ff07723e */ /* 0x000fe200000000ff */
[----:B------:R-:W-:Y:S01]  /*3fe0*/  IMAD.X R5, R41, 0x1, R59, P3 ;  /* 0x0000000129057824 */ /* 0x000fe200018e063b */
[----:B------:R-:W-:Y:S02]  /*3ff0*/  IADD3 R6, P3, R47, R20, RZ ;  /* 0x000000142f067210 */ /* 0x000fe40007f7e0ff */
[----:B-1----:R-:W-:-:S03]  /*4000*/  PRMT R8, R7, 0x7610, R8 ;  /* 0x0000761007087816 */ /* 0x002fc60000000008 */
[----:B------:R-:W-:Y:S02]  /*4010*/  IMAD.X R7, R21, 0x1, R63, P3 ;  /* 0x0000000115077824 */ /* 0x000fe400018e063f */
[----:B------:R0:W-:Y:S01]  /*4020*/  @P2 STG.E.U16 desc[UR36][R4.64], R8 ;  /* 0x0000000804002986 */ /* 0x0001e2000c101524 */
[----:B------:R-:W-:Y:S05]  /*4030*/  @!P0 BRA `(.L_x_61) ;  /* 0x0000000000048947 */ /* 0x000fea0003800000 */
[----:B------:R1:W5:Y:S02]  /*4040*/  LDG.E.LTC128B.U16 R52, desc[UR36][R6.64] ;  /* 0x0000002406347981 */ /* 0x000364000c1e1520 */
.L_x_61:
[----:B------:R-:W-:Y:S05]  /*4050*/  BSYNC B1 ;  /* 0x0000000000017941 */ /* 0x000fea0003800000 */
.L_x_60:
[----:B0----5:R-:W-:Y:S01]  /*4060*/  HADD2.F32 R5, -RZ, R52.H0_H0 ;  /* 0x20000034ff057230 */ /* 0x021fe20000004100 */
        /* <DEDUP_REMOVED lines=12> */
.L_x_63:
[----:B------:R-:W-:Y:S05]  /*4130*/  BSYNC B1 ;  /* 0x0000000000017941 */ /* 0x000fea0003800000 */
.L_x_62:
[----:B0--3-5:R-:W-:Y:S01]  /*4140*/  HADD2.F32 R5, -RZ, R52.H0_H0 ;  /* 0x20000034ff057230 */ /* 0x029fe20000004100 */
[----:B------:R-:W-:Y:S01]  /*4150*/  ISETP.GT.AND P1, PT, R3, 0x9, P1 ;  /* 0x000000090300780c */ /* 0x000fe20000f24270 */
[----:B------:R-:W-:Y:S01]  /*4160*/  BSSY B1, `(.L_x_64) ;  /* 0x000000c000017945 */ /* 0x000fe20003800000 */
[----:B------:R-:W-:Y:S02]  /*4170*/  IADD3 R4, P0, R49, R12, RZ ;  /* 0x0000000c31047210 */ /* 0x000fe40007f1e0ff */
[----:B------:R-:W-:-:S04]  /*4180*/  FMUL R5, R5, R48 ;  /* 0x0000003005057220 */ /* 0x000fc80000400000 */
[----:B------:R-:W-:-:S05]  /*4190*/  FFMA R5, R30, R23, R5 ;  /* 0x000000171e057223 */ /* 0x000fca0000000005 */
[----:B-1----:R-:W-:Y:S01]  /*41a0*/  F2FP.F16.F32.PACK_AB R6, RZ, R5 ;  /* 0x00000005ff06723e */ /* 0x002fe200000000ff */
[----:B------:R-:W-:-:S03]  /*41b0*/  IMAD.X R5, R13, 0x1, R59, P0 ;  /* 0x000000010d057824 */ /* 0x000fc600000e063b */
[----:B------:R-:W-:Y:S02]  /*41c0*/  PRMT R7, R6, 0x7610, R7 ;  /* 0x0000761006077816 */ /* 0x000fe40000000007 */
[----:B------:R-:W-:-:S03]  /*41d0*/  IADD3 R6, P0, R47, R32, RZ ;  /* 0x000000202f067210 */ /* 0x000fc60007f1e0ff */
[----:B------:R0:W-:Y:S02]  /*41e0*/  @P3 STG.E.U16 desc[UR36][R4.64], R7 ;  /* 0x0000000704003986 */ /* 0x0001e4000c101524 */
[----:B0-----:R-:W-:Y:S01]  /*41f0*/  IMAD.X R7, R33, 0x1, R63, P0 ;  /* 0x0000000121077824 */ /* 0x001fe200000e063f */
[----:B------:R-:W-:Y:S07]  /*4200*/  @!P1 BRA `(.L_x_65) ;  /* 0x0000000000049947 */ /* 0x000fee0003800000 */
[----:B------:R0:W5:Y:S02]  /*4210*/  LDG.E.LTC128B.U16 R52, desc[UR36][R6.64] ;  /* 0x0000002406347981 */ /* 0x000164000c1e1520 */
.L_x_65:
[----:B------:R-:W-:Y:S05]  /*4220*/  BSYNC B1 ;  /* 0x0000000000017941 */ /* 0x000fea0003800000 */
.L_x_64:
[----:B------:R-:W-:Y:S05]  /*4230*/  @!P1 BRA `(.L_x_66) ;  /* 0x0000000800609947 */ /* 0x000fea0003800000 */
[----:B-----5:R-:W-:-:S05]  /*4240*/  HADD2.F32 R3, -RZ, R52.H0_H0 ;  /* 0x20000034ff037230 */ /* 0x020fca0000004100 */
[----:B------:R-:W-:-:S04]  /*4250*/  FMUL R4, R3, R48 ;  /* 0x0000003003047220 */ /* 0x000fc80000400000 */
[----:B------:R-:W-:Y:S01]  /*4260*/  FFMA R31, R31, R23, R4 ;  /* 0x000000171f1f7223 */ /* 0x000fe20000000004 */
[----:B------:R-:W-:-:S04]  /*4270*/  IADD3 R4, P0, R35, R12, RZ ;  /* 0x0000000c23047210 */ /* 0x000fc80007f1e0ff */
[----:B------:R-:W-:Y:S01]  /*4280*/  F2FP.F16.F32.PACK_AB R31, RZ, R31 ;  /* 0x0000001fff1f723e */ /* 0x000fe200000000ff */
[----:B------:R-:W-:-:S05]  /*4290*/  IMAD.X R5, R13, 0x1, R59, P0 ;  /* 0x000000010d057824 */ /* 0x000fca00000e063b */
[----:B------:R1:W-:Y:S01]  /*42a0*/  STG.E.U16 desc[UR36][R4.64], R31 ;  /* 0x0000001f04007986 */ /* 0x0003e2000c101524 */
[----:B------:R-:W-:Y:S05]  /*42b0*/  BRA `(.L_x_66) ;  /* 0x0000000800407947 */ /* 0x000fea0003800000 */
.L_x_29:
[----:B------:R-:W-:Y:S01]  /*42c0*/  ULDC.64 UR4, c[0x0][0x5c0] ;  /* 0x0001700000047ab9 */ /* 0x000fe20000000a00 */
[-C--:B------:R-:W-:Y:S01]  /*42d0*/  FMUL R40, R40, R23.reuse ;  /* 0x0000001728287220 */ /* 0x080fe20000400000 */
[----:B------:R-:W-:Y:S01]  /*42e0*/  LEA R6, P1, R50, UR4, 0x1 ;  /* 0x0000000432067c11 */ /* 0x000fe2000f8208ff */
[-C--:B------:R-:W-:Y:S01]  /*42f0*/  FMUL R41, R41, R23.reuse ;  /* 0x0000001729297220 */ /* 0x080fe20000400000 */
[----:B------:R-:W-:Y:S01]  /*4300*/  ISETP.GT.AND P3, PT, R3, 0x1, P0 ;  /* 0x000000010300780c */ /* 0x000fe20000764270 */
[-C--:B------:R-:W-:Y:S01]  /*4310*/  FMUL R42, R42, R23.reuse ;  /* 0x000000172a2a7220 */ /* 0x080fe20000400000 */
[----:B------:R-:W-:Y:S01]  /*4320*/  F2FP.F16.F32.PACK_AB R40, RZ, R40 ;  /* 0x00000028ff28723e */ /* 0x000fe200000000ff */
[-C--:B------:R-:W-:Y:S01]  /*4330*/  FMUL R43, R43, R23.reuse ;  /* 0x000000172b2b7220 */ /* 0x080fe20000400000 */
[----:B------:R-:W-:Y:S01]  /*4340*/  LEA.HI.X R7, R50, UR5, R65, 0x1, P1 ;  /* 0x0000000532077c11 */ /* 0x000fe200088f0c41 */
[-C--:B------:R-:W-:Y:S01]  /*4350*/  FMUL R44, R44, R23.reuse ;  /* 0x000000172c2c7220 */ /* 0x080fe20000400000 */
[----:B------:R-:W-:Y:S01]  /*4360*/  ISETP.GT.AND P1, PT, R4, 0x8, PT ;  /* 0x000000080400780c */ /* 0x000fe20003f24270 */
[----:B------:R-:W-:Y:S01]  /*4370*/  FMUL R45, R45, R23 ;  /* 0x000000172d2d7220 */ /* 0x000fe20000400000 */
[----:B------:R-:W-:Y:S01]  /*4380*/  F2FP.F16.F32.PACK_AB R41, RZ, R41 ;  /* 0x00000029ff29723e */ /* 0x000fe200000000ff */
[----:B------:R-:W-:Y:S01]  /*4390*/  @P2 STG.E.U16 desc[UR36][R6.64], R40 ;  /* 0x0000002806002986 */ /* 0x000fe2000c101524 */
[C---:B------:R-:W-:Y:S01]  /*43a0*/  ISETP.GT.AND P2, PT, R3.reuse, RZ, P1 ;  /* 0x000000ff0300720c */ /* 0x040fe20000f44270 */
[-C--:B------:R-:W-:Y:S01]  /*43b0*/  FMUL R46, R46, R23.reuse ;  /* 0x000000172e2e7220 */ /* 0x080fe20000400000 */
[----:B------:R-:W-:Y:S01]  /*43c0*/  LEA R8, P5, R12, R6, 0x4 ;  /* 0x000000060c087211 */ /* 0x000fe200078a20ff */
[----:B------:R0:W-:Y:S01]  /*43d0*/  @P3 STG.E.U16 desc[UR36][R6.64+0x2], R41 ;  /* 0x0000022906003986 */ /* 0x0001e2000c101524 */
[----:B------:R-:W-:Y:S01]  /*43e0*/  ISETP.GT.AND P3, PT, R3, 0x1, P1 ;  /* 0x000000010300780c */ /* 0x000fe20000f64270 */
[-C--:B------:R-:W-:Y:S01]  /*43f0*/  FMUL R47, R47, R23.reuse ;  /* 0x000000172f2f7220 */ /* 0x080fe20000400000 */
[----:B------:R-:W-:Y:S01]  /*4400*/  F2FP.F16.F32.PACK_AB R42, RZ, R42 ;  /* 0x0000002aff2a723e */ /* 0x000fe200000000ff */
[----:B------:R-:W-:Y:S01]  /*4410*/  FMUL R32, R32, R23 ;  /* 0x0000001720207220 */ /* 0x000fe20000400000 */
[----:B------:R-:W-:Y:S01]  /*4420*/  LEA.HI.X R9, R12, R7, R13, 0x4, P5 ;  /* 0x000000070c097211 */ /* 0x000fe200028f240d */
[-C--:B------:R-:W-:Y:S01]  /*4430*/  FMUL R33, R33, R23.reuse ;  /* 0x0000001721217220 */ /* 0x080fe20000400000 */
[C---:B------:R-:W-:Y:S01]  /*4440*/  ISETP.GT.AND P4, PT, R3.reuse, 0x8, P0 ;  /* 0x000000080300780c */ /* 0x040fe20000784270 */
[----:B------:R-:W-:Y:S01]  /*4450*/  FMUL R34, R34, R23 ;  /* 0x0000001722227220 */ /* 0x000fe20000400000 */
[----:B------:R-:W-:Y:S01]  /*4460*/  ISETP.GT.AND P0, PT, R3, 0x9, P0 ;  /* 0x000000090300780c */ /* 0x000fe20000704270 */
[----:B------:R-:W-:Y:S01]  /*4470*/  @P2 STG.E.U16 desc[UR36][R8.64], R42 ;  /* 0x0000002a08002986 */ /* 0x000fe2000c101524 */
[----:B------:R-:W-:Y:S01]  /*4480*/  F2FP.F16.F32.PACK_AB R43, RZ, R43 ;  /* 0x0000002bff2b723e */ /* 0x000fe200000000ff */
[-C--:B------:R-:W-:Y:S01]  /*4490*/  FMUL R35, R35, R23.reuse ;  /* 0x0000001723237220 */ /* 0x080fe20000400000 */
[C---:B------:R-:W-:Y:S01]  /*44a0*/  ISETP.GT.AND P2, PT, R3.reuse, 0x8, P1 ;  /* 0x000000080300780c */ /* 0x040fe20000f44270 */
[-C--:B------:R-:W-:Y:S01]  /*44b0*/  FMUL R36, R36, R23.reuse ;  /* 0x0000001724247220 */ /* 0x080fe20000400000 */
[----:B------:R-:W-:Y:S01]  /*44c0*/  ISETP.GT.AND P1, PT, R3, 0x9, P1 ;  /* 0x000000090300780c */ /* 0x000fe20000f24270 */
[-C--:B------:R-:W-:Y:S01]  /*44d0*/  FMUL R37, R37, R23.reuse ;  /* 0x0000001725257220 */ /* 0x080fe20000400000 */
[----:B------:R-:W-:Y:S01]  /*44e0*/  PRMT R5, R43, 0x7610, R5 ;  /* 0x000076102b057816 */ /* 0x000fe20000000005 */
[----:B------:R-:W-:Y:S01]  /*44f0*/  IMAD.SHL.U32 R43, R12, 0x100, RZ ;  /* 0x000001000c2b7824 */ /* 0x000fe200078e00ff */
[----:B------:R-:W-:Y:S01]  /*4500*/  F2FP.F16.F32.PACK_AB R44, RZ, R44 ;  /* 0x0000002cff2c723e */ /* 0x000fe200000000ff */
[----:B------:R-:W-:Y:S01]  /*4510*/  FMUL R38, R38, R23 ;  /* 0x0000001726267220 */ /* 0x000fe20000400000 */
[----:B------:R-:W-:Y:S01]  /*4520*/  F2FP.F16.F32.PACK_AB R45, RZ, R45 ;  /* 0x0000002dff2d723e */ /* 0x000fe200000000ff */
[----:B------:R-:W-:Y:S01]  /*4530*/  @P3 STG.E.U16 desc[UR36][R8.64+0x2], R5 ;  /* 0x0000020508003986 */ /* 0x000fe2000c101524 */
[----:B------:R-:W-:Y:S01]  /*4540*/  F2FP.F16.F32.PACK_AB R46, RZ, R46 ;  /* 0x0000002eff2e723e */ /* 0x000fe200000000ff */
[----:B------:R-:W-:Y:S01]  /*4550*/  FMUL R39, R39, R23 ;  /* 0x0000001727277220 */ /* 0x000fe20000400000 */
[----:B------:R-:W-:Y:S01]  /*4560*/  ISETP.GT.AND P3, PT, R4, 0x80, PT ;  /* 0x000000800400780c */ /* 0x000fe20003f64270 */
[----:B------:R-:W-:Y:S01]  /*4570*/  @P4 STG.E.U16 desc[UR36][R6.64+0x10], R44 ;  /* 0x0000102c06004986 */ /* 0x000fe2000c101524 */
[----:B------:R-:W-:Y:S01]  /*4580*/  F2FP.F16.F32.PACK_AB R47, RZ, R47 ;  /* 0x0000002fff2f723e */ /* 0x000fe200000000ff */
[-C--:B------:R-:W-:Y:S01]  /*4590*/  FMUL R24, R24, R23.reuse ;  /* 0x0000001718187220 */ /* 0x080fe20000400000 */
[----:B0-----:R-:W-:Y:S01]  /*45a0*/  SHF.L.U64.HI R41, R12, 0x8, R13 ;  /* 0x000000080c297819 */ /* 0x001fe2000001020d */
[----:B------:R0:W-:Y:S01]  /*45b0*/  @P0 STG.E.U16 desc[UR36][R6.64+0x12], R45 ;  /* 0x0000122d06000986 */ /* 0x0001e2000c101524 */
[----:B------:R-:W-:Y:S01]  /*45c0*/  ISETP.GT.AND P0, PT, R3, RZ, P3 ;  /* 0x000000ff0300720c */ /* 0x000fe20001f04270 */
[-C--:B------:R-:W-:Y:S01]  /*45d0*/  FMUL R25, R25, R23.reuse ;  /* 0x0000001719197220 */ /* 0x080fe20000400000 */
[----:B------:R-:W-:Y:S01]  /*45e0*/  F2FP.F16.F32.PACK_AB R32, RZ, R32 ;  /* 0x00000020ff20723e */ /* 0x000fe200000000ff */
[----:B------:R-:W-:Y:S01]  /*45f0*/  @P2 STG.E.U16 desc[UR36][R8.64+0x10], R46 ;  /* 0x0000102e08002986 */ /* 0x000fe2000c101524 */
[----:B------:R-:W-:Y:S01]  /*4600*/  ISETP.GT.AND P2, PT, R4, 0x88, PT ;  /* 0x000000880400780c */ /* 0x000fe20003f44270 */
[----:B------:R-:W-:Y:S01]  /*4610*/  FMUL R26, R26, R23 ;  /* 0x000000171a1a7220 */ /* 0x000fe20000400000 */
[----:B------:R-:W-:Y:S01]  /*4620*/  F2FP.F16.F32.PACK_AB R33, RZ, R33 ;  /* 0x00000021ff21723e */ /* 0x000fe200000000ff */
[----:B------:R-:W-:Y:S01]  /*4630*/  @P1 STG.E.U16 desc[UR36][R8.64+0x12], R47 ;  /* 0x0000122f08001986 */ /* 0x000fe2000c101524 */
[----:B------:R-:W-:Y:S01]  /*4640*/  IADD3 R10, P1, R43, R6, RZ ;  /* 0x000000062b0a7210 */ /* 0x000fe20007f3e0ff */
[-C--:B------:R-:W-:Y:S01]  /*4650*/  FMUL R27, R27, R23.reuse ;  /* 0x000000171b1b7220 */ /* 0x080fe20000400000 */
[----:B------:R-:W-:Y:S01]  /*4660*/  F2FP.F16.F32.PACK_AB R34, RZ, R34 ;  /* 0x00000022ff22723e */ /* 0x000fe200000000ff */
[-C--:B------:R-:W-:Y:S01]  /*4670*/  FMUL R28, R28, R23.reuse ;  /* 0x000000171c1c7220 */ /* 0x080fe20000400000 */
[----:B0-----:R-:W-:Y:S01]  /*4680*/  LOP3.LUT R45, R43, 0x2, RZ, 0xfc, !PT ;  /* 0x000000022b2d7812 */ /* 0x001fe200078efcff */
[--C-:B------:R-:W-:Y:S01]  /*4690*/  IMAD.X R11, R41, 0x1, R7.reuse, P1 ;  /* 0x00000001290b7824 */ /* 0x100fe200008e0607 */
[----:B------:R-:W-:Y:S01]  /*46a0*/  ISETP.GT.AND P1, PT, R3, 0x1, P3 ;  /* 0x000000010300780c */ /* 0x000fe20001f24270 */
[-C--:B------:R-:W-:Y:S01]  /*46b0*/  FMUL R29, R29, R23.reuse ;  /* 0x000000171d1d7220 */ /* 0x080fe20000400000 */
[----:B------:R-:W-:Y:S01]  /*46c0*/  IADD3 R12, P4, R45, R6, RZ ;  /* 0x000000062d0c7210 */ /* 0x000fe20007f9e0ff */
[-C--:B------:R-:W-:Y:S01]  /*46d0*/  FMUL R30, R30, R23.reuse ;  /* 0x000000171e1e7220 */ /* 0x080fe20000400000 */
[----:B------:R-:W-:Y:S01]  /*46e0*/  @P0 STG.E.U16 desc[UR36][R10.64], R32 ;  /* 0x000000200a000986 */ /* 0x000fe2000c101524 */
[----:B------:R-:W-:Y:S01]  /*46f0*/  ISETP.GT.AND P0, PT, R3, RZ, P2 ;  /* 0x000000ff0300720c */ /* 0x000fe20001704270 */
[----:B------:R-:W-:Y:S01]  /*4700*/  FMUL R31, R31, R23 ;  /* 0x000000171f1f7220 */ /* 0x000fe20000400000 */
[----:B------:R-:W-:Y:S01]  /*4710*/  IMAD.X R13, R41, 0x1, R7, P4 ;  /* 0x00000001290d7824 */ /* 0x000fe200020e0607 */
[----:B------:R-:W-:-:S02]  /*4720*/  IADD3 R14, P4, R43, R8, RZ ;  /* 0x000000082b0e7210 */ /* 0x000fc40007f9e0ff */
[----:B------:R-:W-:Y:S02]  /*4730*/  IADD3 R20, P5, R45, R8, RZ ;  /* 0x000000082d147210 */ /* 0x000fe40007fbe0ff */
[----:B------:R-:W-:Y:S01]  /*4740*/  F2FP.F16.F32.PACK_AB R35, RZ, R35 ;  /* 0x00000023ff23723e */ /* 0x000fe200000000ff */
[--C-:B------:R-:W-:Y:S01]  /*4750*/  IMAD.X R15, R41, 0x1, R9.reuse, P4 ;  /* 0x00000001290f7824 */ /* 0x100fe200020e0609 */
[----:B------:R-:W-:Y:S01]  /*4760*/  ISETP.GT.AND P4, PT, R3, 0x1, P2 ;  /* 0x000000010300780c */ /* 0x000fe20001784270 */
[----:B------:R-:W-:Y:S01]  /*4770*/  IMAD.X R21, R41, 0x1, R9, P5 ;  /* 0x0000000129157824 */ /* 0x000fe200028e0609 */
[----:B------:R0:W-:Y:S01]  /*4780*/  @P1 STG.E.U16 desc[UR36][R12.64], R33 ;  /* 0x000000210c001986 */ /* 0x0001e2000c101524 */
[C---:B------:R-:W-:Y:S02]  /*4790*/  ISETP.GT.AND P1, PT, R4.reuse, 0x100, PT ;  /* 0x000001000400780c */ /* 0x040fe40003f24270 */
[----:B------:R-:W-:Y:S01]  /*47a0*/  F2FP.F16.F32.PACK_AB R36, RZ, R36 ;  /* 0x00000024ff24723e */ /* 0x000fe200000000ff */
[----:B------:R-:W-:Y:S01]  /*47b0*/  @P0 STG.E.U16 desc[UR36][R14.64], R34 ;  /* 0x000000220e000986 */ /* 0x000fe2000c101524 */
[----:B------:R-:W-:-:S02]  /*47c0*/  ISETP.GT.AND P0, PT, R4, 0x108, PT ;  /* 0x000001080400780c */ /* 0x000fc40003f04270 */
[----:B------:R-:W-:Y:S02]  /*47d0*/  F2FP.F16.F32.PACK_AB R37, RZ, R37 ;  /* 0x00000025ff25723e */ /* 0x000fe400000000ff */
[----:B------:R-:W-:Y:S02]  /*47e0*/  F2FP.F16.F32.PACK_AB R38, RZ, R38 ;  /* 0x00000026ff26723e */ /* 0x000fe400000000ff */
[----:B------:R1:W-:Y:S01]  /*47f0*/  @P4 STG.E.U16 desc[UR36][R20.64], R35 ;  /* 0x0000002314004986 */ /* 0x0003e2000c101524 */
[----:B0-----:R-:W-:Y:S02]  /*4800*/  LOP3.LUT R33, R43, 0x10, RZ, 0xfc, !PT ;  /* 0x000000102b217812 */ /* 0x001fe400078efcff */
[----:B------:R-:W-:Y:S02]  /*4810*/  ISETP.GT.AND P4, PT, R3, 0x8, P3 ;  /* 0x000000080300780c */ /* 0x000fe40001f84270 */
[----:B------:R-:W-:Y:S02]  /*4820*/  IADD3 R4, P5, R33, R6, RZ ;  /* 0x0000000621047210 */ /* 0x000fe40007fbe0ff */
[----:B------:R-:W-:-:S02]  /*4830*/  ISETP.GT.AND P3, PT, R3, 0x9, P3 ;  /* 0x000000090300780c */ /* 0x000fc40001f64270 */
[----:B------:R-:W-:Y:S01]  /*4840*/  F2FP.F16.F32.PACK_AB R39, RZ, R39 ;  /* 0x00000027ff27723e */ /* 0x000fe200000000ff */
[----:B------:R-:W-:Y:S01]  /*4850*/  IMAD.X R5, R41, 0x1, R7, P5 ;  /* 0x0000000129057824 */ /* 0x000fe200028e0607 */
[----:B------:R-:W-:Y:S02]  /*4860*/  ISETP.GT.AND P5, PT, R3, 0x8, P2 ;  /* 0x000000080300780c */ /* 0x000fe400017a4270 */
[----:B-1----:R-:W-:Y:S02]  /*4870*/  LOP3.LUT R35, R43, 0x12, RZ, 0xfc, !PT ;  /* 0x000000122b237812 */ /* 0x002fe400078efcff */
[----:B------:R-:W-:Y:S01]  /*4880*/  ISETP.GT.AND P2, PT, R3, 0x9, P2 ;  /* 0x000000090300780c */ /* 0x000fe20001744270 */
[----:B------:R0:W-:Y:S01]  /*4890*/  @P4 STG.E.U16 desc[UR36][R4.64], R36 ;  /* 0x0000002404004986 */ /* 0x0001e2000c101524 */
[----:B------:R-:W-:Y:S02]  /*48a0*/  IADD3 R6, P4, R35, R6, RZ ;  /* 0x0000000623067210 */ /* 0x000fe40007f9e0ff */
[----:B------:R-:W-:-:S02]  /*48b0*/  F2FP.F16.F32.PACK_AB R24, RZ, R24 ;  /* 0x00000018ff18723e */ /* 0x000fc400000000ff */
[----:B------:R-:W-:Y:S01]  /*48c0*/  F2FP.F16.F32.PACK_AB R25, RZ, R25 ;  /* 0x00000019ff19723e */ /* 0x000fe200000000ff */
[----:B------:R-:W-:Y:S01]  /*48d0*/  IMAD.X R7, R41, 0x1, R7, P4 ;  /* 0x0000000129077824 */ /* 0x000fe200020e0607 */
[----:B------:R-:W-:Y:S02]  /*48e0*/  IADD3 R12, P4, R33, R8, RZ ;  /* 0x00000008210c7210 */ /* 0x000fe40007f9e0ff */
[----:B------:R-:W-:Y:S02]  /*48f0*/  F2FP.F16.F32.PACK_AB R26, RZ, R26 ;  /* 0x0000001aff1a723e */ /* 0x000fe400000000ff */
[----:B------:R1:W-:Y:S01]  /*4900*/  @P3 STG.E.U16 desc[UR36][R6.64], R37 ;  /* 0x0000002506003986 */ /* 0x0003e2000c101524 */
[----:B------:R-:W-:Y:S01]  /*4910*/  IMAD.X R13, R41, 0x1, R9, P4 ;  /* 0x00000001290d7824 */ /* 0x000fe200020e0609 */
[----:B0-----:R-:W-:Y:S02]  /*4920*/  IADD3 R4, P4, R35, R8, RZ ;  /* 0x0000000823047210 */ /* 0x001fe40007f9e0ff */
[----:B------:R-:W-:-:S02]  /*4930*/  ISETP.GT.AND P3, PT, R3, 0x1, P1 ;  /* 0x000000010300780c */ /* 0x000fc40000f64270 */
[----:B------:R-:W-:Y:S01]  /*4940*/  @P5 STG.E.U16 desc[UR36][R12.64], R38 ;  /* 0x000000260c005986 */ /* 0x000fe2000c101524 */
[----:B------:R-:W-:Y:S01]  /*4950*/  IMAD.X R5, R41, 0x1, R9, P4 ;  /* 0x0000000129057824 */ /* 0x000fe200020e0609 */
[-C--:B------:R-:W-:Y:S02]  /*4960*/  IADD3 R8, P5, R43, R10.reuse, RZ ;  /* 0x0000000a2b087210 */ /* 0x080fe40007fbe0ff */
[----:B------:R-:W-:Y:S02]  /*4970*/  IADD3 R20, P4, R45, R10, RZ ;  /* 0x0000000a2d147210 */ /* 0x000fe40007f9e0ff */
[----:B------:R0:W-:Y:S01]  /*4980*/  @P2 STG.E.U16 desc[UR36][R4.64], R39 ;  /* 0x0000002704002986 */ /* 0x0001e2000c101524 */
[----:B------:R-:W-:Y:S01]  /*4990*/  ISETP.GT.AND P2, PT, R3, RZ, P1 ;  /* 0x000000ff0300720c */ /* 0x000fe20000f44270 */
[--C-:B------:R-:W-:Y:S01]  /*49a0*/  IMAD.X R9, R41, 0x1, R11.reuse, P5 ;  /* 0x0000000129097824 */ /* 0x100fe200028e060b */
[----:B------:R-:W-:Y:S01]  /*49b0*/  ISETP.GT.AND P5, PT, R3, RZ, P0 ;  /* 0x000000ff0300720c */ /* 0x000fe200007a4270 */
[----:B------:R-:W-:Y:S01]  /*49c0*/  IMAD.X R21, R41, 0x1, R11, P4 ;  /* 0x0000000129157824 */ /* 0x000fe200020e060b */
[----:B-1----:R-:W-:-:S02]  /*49d0*/  PRMT R7, R24, 0x7610, R7 ;  /* 0x0000761018077816 */ /* 0x002fc40000000007 */
[----:B------:R-:W-:Y:S02]  /*49e0*/  F2FP.F16.F32.PACK_AB R27, RZ, R27 ;  /* 0x0000001bff1b723e */ /* 0x000fe400000000ff */
[----:B------:R-:W-:Y:S02]  /*49f0*/  F2FP.F16.F32.PACK_AB R28, RZ, R28 ;  /* 0x0000001cff1c723e */ /* 0x000fe400000000ff */
[----:B------:R-:W-:Y:S02]  /*4a00*/  F2FP.F16.F32.PACK_AB R29, RZ, R29 ;  /* 0x0000001dff1d723e */ /* 0x000fe400000000ff */
[----:B0-----:R-:W-:Y:S01]  /*4a10*/  IADD3 R4, P4, R43, R14, RZ ;  /* 0x0000000e2b047210 */ /* 0x001fe20007f9e0ff */
[----:B------:R0:W-:Y:S01]  /*4a20*/  @P2 STG.E.U16 desc[UR36][R8.64], R7 ;  /* 0x0000000708002986 */ /* 0x0001e2000c101524 */
[----:B------:R-:W-:Y:S02]  /*4a30*/  IADD3 R12, P2, R33, R10, RZ ;  /* 0x0000000a210c7210 */ /* 0x000fe40007f5e0ff */
[----:B------:R-:W-:Y:S01]  /*4a40*/  F2FP.F16.F32.PACK_AB R30, RZ, R30 ;  /* 0x0000001eff1e723e */ /* 0x000fe200000000ff */
[----:B------:R-:W-:Y:S01]  /*4a50*/  IMAD.X R5, R41, 0x1, R15, P4 ;  /* 0x0000000129057824 */ /* 0x000fe200020e060f */
[----:B------:R1:W-:Y:S01]  /*4a60*/  @P3 STG.E.U16 desc[UR36][R20.64], R25 ;  /* 0x0000001914003986 */ /* 0x0003e2000c101524 */
[----:B------:R-:W-:Y:S01]  /*4a70*/  IADD3 R10, P3, R35, R10, RZ ;  /* 0x0000000a230a7210 */ /* 0x000fe20007f7e0ff */
[--C-:B------:R-:W-:Y:S01]  /*4a80*/  IMAD.X R13, R41, 0x1, R11.reuse, P2 ;  /* 0x00000001290d7824 */ /* 0x100fe200010e060b */
[----:B------:R-:W-:Y:S01]  /*4a90*/  ISETP.GT.AND P4, PT, R3, 0x1, P0 ;  /* 0x000000010300780c */ /* 0x000fe20000784270 */
[----:B------:R2:W-:Y:S01]  /*4aa0*/  @P5 STG.E.U16 desc[UR36][R4.64], R26 ;  /* 0x0000001a04005986 */ /* 0x0005e2000c101524 */
[----:B------:R-:W-:Y:S01]  /*4ab0*/  IADD3 R6, P5, R45, R14, RZ ;  /* 0x0000000e2d067210 */ /* 0x000fe20007fbe0ff */
[----:B------:R-:W-:Y:S01]  /*4ac0*/  IMAD.X R11, R41, 0x1, R11, P3 ;  /* 0x00000001290b7824 */ /* 0x000fe200018e060b */
[----:B------:R-:W-:-:S02]  /*4ad0*/  ISETP.GT.AND P3, PT, R3, 0x8, P1 ;  /* 0x000000080300780c */ /* 0x000fc40000f64270 */
[----:B------:R-:W-:Y:S01]  /*4ae0*/  ISETP.GT.AND P1, PT, R3, 0x9, P1 ;  /* 0x000000090300780c */ /* 0x000fe20000f24270 */
[--C-:B0-----:R-:W-:Y:S01]  /*4af0*/  IMAD.X R7, R41, 0x1, R15.reuse, P5 ;  /* 0x0000000129077824 */ /* 0x101fe200028e060f */
[-C--:B------:R-:W-:Y:S02]  /*4b00*/  IADD3 R24, P5, R33, R14.reuse, RZ ;  /* 0x0000000e21187210 */ /* 0x080fe40007fbe0ff */
[----:B------:R-:W-:Y:S02]  /*4b10*/  IADD3 R14, P2, R35, R14, RZ ;  /* 0x0000000e230e7210 */ /* 0x000fe40007f5e0ff */
[----:B------:R-:W-:Y:S01]  /*4b20*/  F2FP.F16.F32.PACK_AB R31, RZ, R31 ;  /* 0x0000001fff1f723e */ /* 0x000fe200000000ff */
[--C-:B-1----:R-:W-:Y:S01]  /*4b30*/  IMAD.X R25, R41, 0x1, R15.reuse, P5 ;  /* 0x0000000129197824 */ /* 0x102fe200028e060f */
[----:B------:R-:W-:Y:S01]  /*4b40*/  ISETP.GT.AND P5, PT, R3, 0x8, P0 ;  /* 0x000000080300780c */ /* 0x000fe200007a4270 */
[----:B------:R-:W-:Y:S01]  /*4b50*/  IMAD.X R15, R41, 0x1, R15, P2 ;  /* 0x00000001290f7824 */ /* 0x000fe200010e060f */
[----:B------:R-:W-:Y:S01]  /*4b60*/  ISETP.GT.AND P0, PT, R3, 0x9, P0 ;  /* 0x000000090300780c */ /* 0x000fe20000704270 */
[----:B------:R2:W-:Y:S04]  /*4b70*/  @P4 STG.E.U16 desc[UR36][R6.64], R27 ;  /* 0x0000001b06004986 */ /* 0x0005e8000c101524 */
[----:B------:R2:W-:Y:S04]  /*4b80*/  @P3 STG.E.U16 desc[UR36][R12.64], R28 ;  /* 0x0000001c0c003986 */ /* 0x0005e8000c101524 */
[----:B------:R2:W-:Y:S04]  /*4b90*/  @P1 STG.E.U16 desc[UR36][R10.64], R29 ;  /* 0x0000001d0a001986 */ /* 0x0005e8000c101524 */
[----:B------:R2:W-:Y:S04]  /*4ba0*/  @P5 STG.E.U16 desc[UR36][R24.64], R30 ;  /* 0x0000001e18005986 */ /* 0x0005e8000c101524 */
[----:B------:R2:W-:Y:S02]  /*4bb0*/  @P0 STG.E.U16 desc[UR36][R14.64], R31 ;  /* 0x0000001f0e000986 */ /* 0x0005e4000c101524 */
.L_x_66:
[----:B------:R-:W-:Y:S05]  /*4bc0*/  BSYNC B0 ;  /* 0x0000000000007941 */ /* 0x000fea0003800000 */
.L_x_28:
[----:B------:R-:W-:Y:S01]  /*4bd0*/  ULDC UR4, c[0x0][0xc] ;  /* 0x0000030000047ab9 */ /* 0x000fe20000000800 */
[----:B------:R-:W-:Y:S01]  /*4be0*/  ULDC UR5, c[0x0][0x10] ;  /* 0x0000040000057ab9 */ /* 0x000fe20000000800 */
[----:B------:R-:W3:Y:S01]  /*4bf0*/  LDC R3, c[0x0][0x14] ;  /* 0x00000500ff037b82 */ /* 0x000ee20000000800 */
[----:B------:R-:W-:Y:S01]  /*4c00*/  UIMAD.WIDE.U32 UR4, UR4, UR5, URZ ;  /* 0x00000005040472a5 */ /* 0x000fe2000f8e003f */
[----:B------:R-:W-:Y:S02]  /*4c10*/  IMAD.MOV.U32 R51, RZ, RZ, -0x1 ;  /* 0xffffffffff337424 */ /* 0x000fe400078e00ff */
[----:B------:R-:W-:-:S03]  /*4c20*/  IMAD.MOV.U32 R49, RZ, RZ, -0x1 ;  /* 0xffffffffff317424 */ /* 0x000fc600078e00ff */
[----:B---3--:R-:W-:-:S04]  /*4c30*/  IMAD.WIDE.U32 R16, R3, UR4, R16 ;  /* 0x0000000403107c25 */ /* 0x008fc8000f8e0010 */
[----:B------:R-:W-:Y:S01]  /*4c40*/  IMAD R3, R3, UR5, RZ ;  /* 0x0000000503037c24 */ /* 0x000fe2000f8e02ff */
[----:B------:R-:W-:Y:S02]  /*4c50*/  ULDC.64 UR4, c[0x0][0x650] ;  /* 0x0001940000047ab9 */ /* 0x000fe40000000a00 */
[----:B------:R-:W-:Y:S01]  /*4c60*/  ISETP.GE.U32.AND P0, PT, R16, UR4, PT ;  /* 0x0000000410007c0c */ /* 0x000fe2000bf06070 */
[--C-:B------:R-:W-:Y:S01]  /*4c70*/  IMAD.IADD R17, R17, 0x1, R3.reuse ;  /* 0x0000000111117824 */ /* 0x100fe200078e0203 */
[----:B------:R-:W-:-:S04]  /*4c80*/  PRMT R3, RZ, 0x7610, R3 ;  /* 0x00007610ff037816 */ /* 0x000fc80000000003 */
[----:B------:R-:W-:-:S13]  /*4c90*/  ISETP.GE.U32.AND.EX P0, PT, R17, UR5, PT, P0 ;  /* 0x0000000511007c0c */ /* 0x000fda000bf06100 */
[----:B------:R-:W-:Y:S05]  /*4ca0*/  @P0 BRA `(.L_x_67) ;  /* 0x0000000400640947 */ /* 0x000fea0003800000 */
[----:B--2---:R-:W2:Y:S01]  /*4cb0*/  S2R R12, SR_CTAID.X ;  /* 0x00000000000c7919 */ /* 0x004ea20000002500 */
[----:B------:R-:W3:Y:S01]  /*4cc0*/  LDC.64 R10, c[0x0][0x628] ;  /* 0x00018a00ff0a7b82 */ /* 0x000ee20000000a00 */
[----:B------:R-:W-:Y:S01]  /*4cd0*/  ULDC UR4, c[0x0][0x150] ;  /* 0x0000540000047ab9 */ /* 0x000fe20000000800 */
[----:B------:R-:W-:Y:S01]  /*4ce0*/  IMAD.MOV.U32 R8, RZ, RZ, R16 ;  /* 0x000000ffff087224 */ /* 0x000fe200078e0010 */
[----:B------:R-:W4:Y:S01]  /*4cf0*/  S2R R24, SR_CTAID.Y ;  /* 0x0000000000187919 */ /* 0x000f220000002600 */
[----:B------:R-:W-:-:S04]  /*4d00*/  IMAD.MOV.U32 R9, RZ, RZ, R17 ;  /* 0x000000ffff097224 */ /* 0x000fc800078e0011 */
[----:B------:R-:W0:Y:S08]  /*4d10*/  LDC R21, c[0x0][0x144] ;  /* 0x00005100ff157b82 */ /* 0x000e300000000800 */
[----:B------:R-:W0:Y:S08]  /*4d20*/  LDC R0, c[0x0][0x630] ;  /* 0x00018c00ff007b82 */ /* 0x000e300000000800 */
[----:B------:R-:W0:Y:S01]  /*4d30*/  LDC.64 R14, c[0x0][0x620] ;  /* 0x00018800ff0e7b82 */ /* 0x000e220000000a00 */
[----:B---3--:R-:W-:-:S04]  /*4d40*/  ISETP.NE.U32.AND P0, PT, R10, RZ, PT ;  /* 0x000000ff0a00720c */ /* 0x008fc80003f05070 */
[----:B------:R-:W-:Y:S02]  /*4d50*/  ISETP.NE.AND.EX P0, PT, R11, RZ, PT, P0 ;  /* 0x000000ff0b00720c */ /* 0x000fe40003f05300 */
[----:B--2---:R-:W-:-:S05]  /*4d60*/  I2FP.F32.U32 R3, R12 ;  /* 0x0000000c00037245 */ /* 0x004fca0000201000 */
[----:B------:R-:W-:-:S04]  /*4d70*/  FMUL R3, R3, UR4 ;  /* 0x0000000403037c20 */ /* 0x000fc80008400000 */
[----:B------:R2:W3:Y:S02]  /*4d80*/  F2I.U32.TRUNC.NTZ R20, R3 ;  /* 0x0000000300147305 */ /* 0x0004e4000020f000 */
[----:B----4-:R-:W-:Y:S05]  /*4d90*/  @!P0 BRA `(.L_x_68) ;  /* 0x0000000000288947 */ /* 0x010fea0003800000 */
[----:B--2---:R-:W2:Y:S02]  /*4da0*/  LDC R3, c[0x0][0x634] ;  /* 0x00018d00ff037b82 */ /* 0x004ea40000000800 */
[----:B--2---:R-:W-:-:S05]  /*4db0*/  IADD3 R3, P0, R16, R3, RZ ;  /* 0x0000000310037210 */ /* 0x004fca0007f1e0ff */
[----:B------:R-:W-:-:S04]  /*4dc0*/  IMAD.X R13, RZ, RZ, R17, P0 ;  /* 0x000000ffff0d7224 */ /* 0x000fc800000e0611 */
[----:B-1----:R-:W-:-:S04]  /*4dd0*/  IMAD.WIDE.U32 R4, R13, R10, RZ ;  /* 0x0000000a0d047225 */ /* 0x002fc800078e00ff */
[----:B0-----:R-:W-:-:S04]  /*4de0*/  IMAD.WIDE.U32 R6, P0, R3, R11, R4 ;  /* 0x0000000b03067225 */ /* 0x001fc80007800004 */
[----:B------:R-:W-:-:S04]  /*4df0*/  IMAD.WIDE.U32 R4, R3, R10, RZ ;  /* 0x0000000a03047225 */ /* 0x000fc800078e00ff */
[----:B------:R-:W-:Y:S01]  /*4e00*/  IMAD.X R9, RZ, RZ, RZ, P0 ;  /* 0x000000ffff097224 */ /* 0x000fe200000e06ff */
[----:B------:R-:W-:Y:S01]  /*4e10*/  IADD3 RZ, P0, R5, R6, RZ ;  /* 0x0000000605ff7210 */ /* 0x000fe20007f1e0ff */
[----:B------:R-:W-:-:S04]  /*4e20*/  IMAD.MOV.U32 R8, RZ, RZ, R7 ;  /* 0x000000ffff087224 */ /* 0x000fc800078e0007 */
[----:B------:R-:W-:-:S08]  /*4e30*/  IMAD.WIDE.U32.X R8, R13, R11, R8, P0 ;  /* 0x0000000b0d087225 */ /* 0x000fd000000e0408 */
.L_x_68:
[----:B------:R-:W4:Y:S01]  /*4e40*/  LDC.64 R28, c[0x0][0x640] ;  /* 0x00019000ff1c7b82 */ /* 0x000f220000000a00 */
[-CC-:B0-----:R-:W-:Y:S01]  /*4e50*/  SHF.R.U64 R49, R8, R0.reuse, R9.reuse ;  /* 0x0000000008317219 */ /* 0x181fe20000001209 */
[----:B---3--:R-:W-:Y:S01]  /*4e60*/  IMAD.MOV R20, RZ, RZ, -R20 ;  /* 0x000000ffff147224 */ /* 0x008fe200078e0a14 */
[----:B------:R-:W-:Y:S01]  /*4e70*/  SHF.R.U32.HI R0, RZ, R0, R9 ;  /* 0x00000000ff007219 */ /* 0x000fe20000011609 */
[----:B------:R-:W-:Y:S01]  /*4e80*/  ULDC UR4, c[0x0][0x154] ;  /* 0x0000550000047ab9 */ /* 0x000fe20000000800 */
[----:B--2---:R-:W-:Y:S01]  /*4e90*/  IADD3 R3, P0, RZ, -R49, RZ ;  /* 0x80000031ff037210 */ /* 0x004fe20007f1e0ff */
[----:B------:R-:W-:Y:S02]  /*4ea0*/  IMAD R21, R21, R20, R12 ;  /* 0x0000001415157224 */ /* 0x000fe400078e020c */
[----:B------:R-:W0:Y:S01]  /*4eb0*/  LDC R6, c[0x0][0x618] ;  /* 0x00018600ff067b82 */ /* 0x000e220000000800 */
[----:B------:R-:W-:Y:S02]  /*4ec0*/  IMAD.MOV.U32 R7, RZ, RZ, 0x1 ;  /* 0x00000001ff077424 */ /* 0x000fe400078e00ff */
[----:B-1----:R-:W-:-:S04]  /*4ed0*/  IMAD.X R5, RZ, RZ, ~R0, P0 ;  /* 0x000000ffff057224 */ /* 0x002fc800000e0e00 */
[-C--:B------:R-:W-:Y:S01]  /*4ee0*/  IMAD R0, R5, R14.reuse, RZ ;  /* 0x0000000e05007224 */ /* 0x080fe200078e02ff */
[----:B------:R-:W1:Y:S01]  /*4ef0*/  LDC R8, c[0x0][0x608] ;  /* 0x00018200ff087b82 */ /* 0x000e620000000800 */
[----:B------:R-:W-:-:S04]  /*4f00*/  IMAD.WIDE.U32 R4, R3, R14, R16 ;  /* 0x0000000e03047225 */ /* 0x000fc800078e0010 */
[----:B------:R-:W-:Y:S01]  /*4f10*/  IMAD R3, R3, R15, R0 ;  /* 0x0000000f03037224 */ /* 0x000fe200078e0200 */
[----:B------:R-:W-:Y:S02]  /*4f20*/  I2FP.F32.U32 R0, R24 ;  /* 0x0000001800007245 */ /* 0x000fe40000201000 */
[----:B------:R-:W2:Y:S01]  /*4f30*/  LDC R26, c[0x0][0x658] ;  /* 0x00019600ff1a7b82 */ /* 0x000ea20000000800 */
[----:B------:R-:W-:Y:S01]  /*4f40*/  IMAD.IADD R3, R5, 0x1, R3 ;  /* 0x0000000105037824 */ /* 0x000fe200078e0203 */
[----:B----4-:R-:W-:Y:S01]  /*4f50*/  ISETP.NE.U32.AND P0, PT, R28, RZ, PT ;  /* 0x000000ff1c00720c */ /* 0x010fe20003f05070 */
[----:B------:R-:W-:Y:S01]  /*4f60*/  FMUL R0, R0, UR4 ;  /* 0x0000000400007c20 */ /* 0x000fe20008400000 */
[----:B------:R-:W-:Y:S02]  /*4f70*/  IMAD.MOV.U32 R5, RZ, RZ, -0x1 ;  /* 0xffffffffff057424 */ /* 0x000fe400078e00ff */
[----:B------:R-:W-:Y:S01]  /*4f80*/  ISETP.NE.AND.EX P0, PT, R29, RZ, PT, P0 ;  /* 0x000000ff1d00720c */ /* 0x000fe20003f05300 */
[----:B------:R3:W4:Y:S01]  /*4f90*/  F2I.U32.TRUNC.NTZ R13, R0 ;  /* 0x00000000000d7305 */ /* 0x000722000020f000 */
[----:B------:R-:W3:Y:S01]  /*4fa0*/  LDC R15, c[0x0][0x148] ;  /* 0x00005200ff0f7b82 */ /* 0x000ee20000000800 */
[----:B0-----:R-:W-:-:S02]  /*4fb0*/  SHF.R.U64 R12, R4, R6, R3 ;  /* 0x00000006040c7219 */ /* 0x001fc40000001203 */
[----:B------:R-:W-:-:S05]  /*4fc0*/  SHF.R.U32.HI R3, RZ, R6, R3 ;  /* 0x00000006ff037219 */ /* 0x000fca0000011603 */
[----:B------:R-:W0:Y:S01]  /*4fd0*/  LDC R20, c[0x0][0x600] ;  /* 0x00018000ff147b82 */ /* 0x000e220000000800 */
[-CC-:B-1----:R-:W-:Y:S02]  /*4fe0*/  SHF.R.U64 R10, R12, R8.reuse, R3.reuse ;  /* 0x000000080c0a7219 */ /* 0x182fe40000001203 */
[----:B------:R-:W-:-:S05]  /*4ff0*/  SHF.R.U32.HI R3, RZ, R8, R3 ;  /* 0x00000008ff037219 */ /* 0x000fca0000011603 */
[----:B------:R-:W1:Y:S01]  /*5000*/  LDC R27, c[0x0][0x648] ;  /* 0x00019200ff1b7b82 */ /* 0x000e620000000800 */
[-C--:B--2---:R-:W-:Y:S02]  /*5010*/  SHF.L.U32 R4, R5, R26.reuse, RZ ;  /* 0x0000001a05047219 */ /* 0x084fe400000006ff */
[-CC-:B------:R-:W-:Y:S02]  /*5020*/  SHF.R.U64 R14, R10, R26.reuse, R3.reuse ;  /* 0x0000001a0a0e7219 */ /* 0x180fe40000001203 */
[----:B------:R-:W-:Y:S02]  /*5030*/  SHF.R.U32.HI R5, RZ, R26, R3 ;  /* 0x0000001aff057219 */ /* 0x000fe40000011603 */
[----:B------:R-:W-:Y:S01]  /*5040*/  LOP3.LUT R25, RZ, R4, RZ, 0x33, !PT ;  /* 0x00000004ff197212 */ /* 0x000fe200078e33ff */
[----:B------:R-:W2:Y:S01]  /*5050*/  LDC R30, c[0x0][0x638] ;  /* 0x00018e00ff1e7b82 */ /* 0x000ea20000000800 */
[----:B------:R-:W-:Y:S01]  /*5060*/  SHF.L.U32 R26, R7, R26, RZ ;  /* 0x0000001a071a7219 */ /* 0x000fe200000006ff */
[----:B------:R-:W-:-:S06]  /*5070*/  IMAD.MOV.U32 R4, RZ, RZ, R14 ;  /* 0x000000ffff047224 */ /* 0x000fcc00078e000e */
[----:B------:R-:W0:Y:S01]  /*5080*/  LDC R31, c[0x0][0x610] ;  /* 0x00018400ff1f7b82 */ /* 0x000e220000000800 */
[----:B----4-:R-:W-:Y:S05]  /*5090*/  @!P0 BRA `(.L_x_69) ;  /* 0x0000000000288947 */ /* 0x010fea0003800000 */
[----:B------:R-:W4:Y:S02]  /*50a0*/  LDC R3, c[0x0][0x64c] ;  /* 0x00019300ff037b82 */ /* 0x000f240000000800 */
[----:B----4-:R-:W-:-:S05]  /*50b0*/  IADD3 R3, P0, R14, R3, RZ ;  /* 0x000000030e037210 */ /* 0x010fca0007f1e0ff */
        /* <DEDUP_REMOVED lines=8> */
.L_x_69:
[----:B------:R-:W-:Y:S01]  /*5140*/  ISETP.NE.AND P0, PT, R2, 0x1, PT ;  /* 0x000000010200780c */ /* 0x000fe20003f05270 */
[----:B0-----:R-:W-:Y:S01]  /*5150*/  VIADD R7, R20, 0xffffffff ;  /* 0xffffffff14077836 */ /* 0x001fe20000000000 */
[----:B-1-3--:R-:W-:Y:S01]  /*5160*/  SHF.R.U64 R0, R4, R27, R5 ;  /* 0x0000001b04007219 */ /* 0x00afe20000001205 */
[----:B------:R-:W-:Y:S01]  /*5170*/  IMAD.MOV R13, RZ, RZ, -R13 ;  /* 0x000000ffff0d7224 */ /* 0x000fe200078e0a0d */
[----:B------:R-:W-:Y:S01]  /*5180*/  LOP3.LUT R5, R10, R25, RZ, 0xc0, !PT ;  /* 0x000000190a057212 */ /* 0x000fe200078ec0ff */
[----:B------:R-:W-:Y:S01]  /*5190*/  IMAD.MOV.U32 R4, RZ, RZ, 0x1 ;  /* 0x00000001ff047424 */ /* 0x000fe200078e00ff */
[----:B------:R-:W-:Y:S01]  /*51a0*/  LOP3.LUT R12, R12, R7, RZ, 0xc0, !PT ;  /* 0x000000070c0c7212 */ /* 0x000fe200078ec0ff */
[----:B------:R-:W-:Y:S02]  /*51b0*/  IMAD.MOV R3, RZ, RZ, -R0 ;  /* 0x000000ffff037224 */ /* 0x000fe400078e0a00 */
[----:B------:R-:W-:Y:S02]  /*51c0*/  IMAD R0, R26, R0, R5 ;  /* 0x000000001a007224 */ /* 0x000fe400078e0205 */
[----:B--2---:R-:W-:-:S02]  /*51d0*/  IMAD R3, R3, R30, R14 ;  /* 0x0000001e03037224 */ /* 0x004fc400078e020e */
[----:B------:R-:W-:Y:S02]  /*51e0*/  @P0 IMAD R21, R15, R13, R24 ;  /* 0x0000000d0f150224 */ /* 0x000fe400078e0218 */
[----:B------:R-:W-:Y:S01]  /*51f0*/  IMAD R5, R3, R20, R12 ;  /* 0x0000001403057224 */ /* 0x000fe200078e020c */
[----:B------:R-:W-:Y:S01]  /*5200*/  PRMT R3, R4, 0x7610, R3 ;  /* 0x0000761004037816 */ /* 0x000fe20000000003 */
[----:B------:R-:W-:-:S05]  /*5210*/  IMAD R0, R0, R31, R21 ;  /* 0x0000001f00007224 */ /* 0x000fca00078e0215 */
[----:B------:R-:W-:Y:S02]  /*5220*/  SEL R51, R5, R0, !P0 ;  /* 0x0000000005337207 */ /* 0x000fe40004000000 */
[----:B------:R-:W-:-:S07]  /*5230*/  SEL R0, R0, R5, !P0 ;  /* 0x0000000500007207 */ /* 0x000fce0004000000 */
.L_x_67:
[----:B------:R-:W-:Y:S01]  /*5240*/  LOP3.LUT P0, RZ, R3, 0xff, RZ, 0xc0, !PT ;  /* 0x000000ff03ff7812 */ /* 0x000fe2000780c0ff */
[----:B------:R-:W-:-:S12]  /*5250*/  IMAD.MOV.U32 R50, RZ, RZ, R0 ;  /* 0x000000ffff327224 */ /* 0x000fd800078e0000 */
[----:B------:R-:W-:Y:S05]  /*5260*/  @P0 BRA `(.L_x_70) ;  /* 0xffffffbc00200947 */ /* 0x000fea000383ffff */
[----:B------:R-:W-:Y:S05]  /*5270*/  EXIT ;  /* 0x000000000000794d */ /* 0x000fea0003800000 */
.L_x_3:
[----:B0-----:R-:W-:Y:S01]  /*5280*/  ULDC.64 UR4, c[0x0][0x650] ;  /* 0x0001940000047ab9 */ /* 0x001fe20000000a00 */
        /* <DEDUP_REMOVED lines=25> */
.L_x_72:
[--C-:B------:R-:W-:Y:S01]  /*5420*/  SHF.R.U64 R12, R10, R14, R11.reuse ;  /* 0x0000000e0a0c7219 */ /* 0x100fe2000000120b */
[----:B------:R-:W0:Y:S01]  /*5430*/  LDC R22, c[0x0][0x618] ;  /* 0x00018600ff167b82 */ /* 0x000e220000000800 */
[----:B------:R-:W-:Y:S01]  /*5440*/  I2FP.F32.U32 R6, R4 ;  /* 0x0000000400067245 */ /* 0x000fe20000201000 */
[----:B------:R-:W-:Y:S01]  /*5450*/  ULDC UR4, c[0x0][0x150] ;  /* 0x0000540000047ab9 */ /* 0x000fe20000000800 */
[----:B------:R-:W-:Y:S02]  /*5460*/  SHF.R.U32.HI R5, RZ, R14, R11 ;  /* 0x0000000eff057219 */ /* 0x000fe4000001160b */
[----:B------:R-:W-:Y:S01]  /*5470*/  IADD3 R9, P0, RZ, -R12, RZ ;  /* 0x8000000cff097210 */ /* 0x000fe20007f1e0ff */
[----:B------:R-:W-:Y:S01]  /*5480*/  FMUL R11, R6, UR4 ;  /* 0x00000004060b7c20 */ /* 0x000fe20008400000 */
[----:B------:R-:W-:Y:S01]  /*5490*/  ULDC UR4, c[0x0][0x154] ;  /* 0x0000550000047ab9 */ /* 0x000fe20000000800 */
[----:B------:R-:W1:Y:S02]  /*54a0*/  LDC.64 R24, c[0x0][0x640] ;  /* 0x00019000ff187b82 */ /* 0x000e640000000a00 */
[----:B------:R-:W-:-:S02]  /*54b0*/  IMAD.X R5, RZ, RZ, ~R5, P0 ;  /* 0x000000ffff057224 */ /* 0x000fc400000e0e05 */
[----:B------:R-:W2:Y:S01]  /*54c0*/  F2I.U32.TRUNC.NTZ R11, R11 ;  /* 0x0000000b000b7305 */ /* 0x000ea2000020f000 */
[----:B------:R-:W-:-:S03]  /*54d0*/  IMAD.WIDE.U32 R6, R9, R20, R16 ;  /* 0x0000001409067225 */ /* 0x000fc600078e0010 */
[----:B------:R-:W3:Y:S01]  /*54e0*/  LDC R13, c[0x0][0x144] ;  /* 0x00005100ff0d7b82 */ /* 0x000ee20000000800 */
[----:B------:R-:W-:-:S04]  /*54f0*/  IMAD R8, R5, R20, RZ ;  /* 0x0000001405087224 */ /* 0x000fc800078e02ff */
[----:B------:R-:W-:Y:S02]  /*5500*/  IMAD R5, R9, R21, R8 ;  /* 0x0000001509057224 */ /* 0x000fe400078e0208 */
[----:B------:R-:W-:Y:S01]  /*5510*/  IMAD.MOV.U32 R8, RZ, RZ, -0x1 ;  /* 0xffffffffff087424 */ /* 0x000fe200078e00ff */
[----:B------:R-:W4:Y:S01]  /*5520*/  LDC R14, c[0x0][0x608] ;  /* 0x00018200ff0e7b82 */ /* 0x000f220000000800 */
[----:B------:R-:W-:Y:S01]  /*5530*/  IMAD.IADD R5, R7, 0x1, R5 ;  /* 0x0000000107057824 */ /* 0x000fe200078e0205 */
[----:B------:R-:W-:-:S04]  /*5540*/  I2FP.F32.U32 R7, R3 ;  /* 0x0000000300077245 */ /* 0x000fc80000201000 */
[-C--:B0-----:R-:W-:Y:S01]  /*5550*/  SHF.R.U64 R10, R6, R22.reuse, R5 ;  /* 0x00000016060a7219 */ /* 0x081fe20000001205 */
[----:B--2---:R-:W-:Y:S01]  /*5560*/  IMAD.MOV R6, RZ, RZ, -R11 ;  /* 0x000000ffff067224 */ /* 0x004fe200078e0a0b */
[----:B------:R-:W0:Y:S01]  /*5570*/  LDC R9, c[0x0][0x658] ;  /* 0x00019600ff097b82 */ /* 0x000e220000000800 */
[----:B-1----:R-:W-:Y:S01]  /*5580*/  ISETP.NE.U32.AND P0, PT, R24, RZ, PT ;  /* 0x000000ff1800720c */ /* 0x002fe20003f05070 */
[----:B------:R-:W-:Y:S01]  /*5590*/  FMUL R7, R7, UR4 ;  /* 0x0000000407077c20 */ /* 0x000fe20008400000 */
[----:B------:R-:W-:Y:S02]  /*55a0*/  SHF.R.U32.HI R5, RZ, R22, R5 ;  /* 0x00000016ff057219 */ /* 0x000fe40000011605 */
[----:B------:R-:W-:-:S03]  /*55b0*/  ISETP.NE.AND.EX P0, PT, R25, RZ, PT, P0 ;  /* 0x000000ff1900720c */ /* 0x000fc60003f05300 */
[----:B------:R-:W1:Y:S01]  /*55c0*/  LDC R20, c[0x0][0x148] ;  /* 0x00005200ff147b82 */ /* 0x000e620000000800 */
[----:B---3--:R-:W-:Y:S02]  /*55d0*/  IMAD R23, R13, R6, R4 ;  /* 0x000000060d177224 */ /* 0x008fe400078e0204 */
[----:B------:R-:W-:-:S05]  /*55e0*/  IMAD.MOV.U32 R6, RZ, RZ, 0x1 ;  /* 0x00000001ff067424 */ /* 0x000fca00078e00ff */
[----:B------:R-:W2:Y:S01]  /*55f0*/  LDC R21, c[0x0][0x600] ;  /* 0x00018000ff157b82 */ /* 0x000ea20000000800 */
[-CC-:B----4-:R-:W-:Y:S02]  /*5600*/  SHF.R.U64 R13, R10, R14.reuse, R5.reuse ;  /* 0x0000000e0a0d7219 */ /* 0x190fe40000001205 */
[----:B------:R-:W-:Y:S02]  /*5610*/  SHF.R.U32.HI R4, RZ, R14, R5 ;  /* 0x0000000eff047219 */ /* 0x000fe40000011605 */
[----:B------:R3:W4:Y:S03]  /*5620*/  F2I.U32.TRUNC.NTZ R14, R7 ;  /* 0x00000007000e7305 */ /* 0x000726000020f000 */
[----:B------:R-:W1:Y:S01]  /*5630*/  LDC R26, c[0x0][0x648] ;  /* 0x00019200ff1a7b82 */ /* 0x000e620000000800 */
[-C--:B0-----:R-:W-:Y:S02]  /*5640*/  SHF.R.U64 R15, R13, R9.reuse, R4 ;  /* 0x000000090d0f7219 */ /* 0x081fe40000001204 */
[----:B------:R-:W-:-:S02]  /*5650*/  SHF.L.U32 R8, R8, R9, RZ ;  /* 0x0000000908087219 */ /* 0x000fc400000006ff */
[-C--:B------:R-:W-:Y:S01]  /*5660*/  SHF.R.U32.HI R5, RZ, R9.reuse, R4 ;  /* 0x00000009ff057219 */ /* 0x080fe20000011604 */
[----:B------:R-:W-:Y:S01]  /*5670*/  IMAD.MOV.U32 R4, RZ, RZ, R15 ;  /* 0x000000ffff047224 */ /* 0x000fe200078e000f */
[----:B------:R-:W-:Y:S01]  /*5680*/  SHF.L.U32 R22, R6, R9, RZ ;  /* 0x0000000906167219 */ /* 0x000fe200000006ff */
[----:B------:R-:W0:Y:S01]  /*5690*/  LDC R27, c[0x0][0x638] ;  /* 0x00018e00ff1b7b82 */ /* 0x000e220000000800 */
[----:B------:R-:W-:-:S07]  /*56a0*/  LOP3.LUT R28, RZ, R8, RZ, 0x33, !PT ;  /* 0x00000008ff1c7212 */ /* 0x000fce00078e33ff */
        /* <DEDUP_REMOVED lines=12> */
.L_x_73:
[----:B------:R-:W-:Y:S01]  /*5770*/  ISETP.NE.AND P0, PT, R2, 0x1, PT ;  /* 0x000000010200780c */ /* 0x000fe20003f05270 */
[----:B--2---:R-:W-:Y:S01]  /*5780*/  VIADD R7, R21, 0xffffffff ;  /* 0xffffffff15077836 */ /* 0x004fe20000000000 */
[----:B-1----:R-:W-:Y:S01]  /*5790*/  SHF.R.U64 R5, R4, R26, R5 ;  /* 0x0000001a04057219 */ /* 0x002fe20000001205 */
[----:B------:R-:W-:Y:S01]  /*57a0*/  IMAD.MOV R14, RZ, RZ, -R14 ;  /* 0x000000ffff0e7224 */ /* 0x000fe200078e0a0e */
[----:B------:R-:W-:Y:S01]  /*57b0*/  LOP3.LUT R4, R13, R28, RZ, 0xc0, !PT ;  /* 0x0000001c0d047212 */ /* 0x000fe200078ec0ff */
[----:B------:R-:W-:Y:S01]  /*57c0*/  IMAD.MOV.U32 R8, RZ, RZ, R12 ;  /* 0x000000ffff087224 */ /* 0x000fe200078e000c */
[----:B------:R-:W-:Y:S01]  /*57d0*/  LOP3.LUT R10, R10, R7, RZ, 0xc0, !PT ;  /* 0x000000070a0a7212 */ /* 0x000fe200078ec0ff */
[----:B------:R-:W-:Y:S02]  /*57e0*/  IMAD.MOV R6, RZ, RZ, -R5 ;  /* 0x000000ffff067224 */ /* 0x000fe400078e0a05 */
[----:B------:R-:W-:-:S04]  /*57f0*/  IMAD R4, R22, R5, R4 ;  /* 0x0000000516047224 */ /* 0x000fc800078e0204 */
[----:B------:R-:W-:Y:S02]  /*5800*/  @P0 IMAD R23, R20, R14, R3 ;  /* 0x0000000e14170224 */ /* 0x000fe400078e0203 */
[----:B0-----:R-:W-:Y:S02]  /*5810*/  IMAD R3, R6, R27, R15 ;  /* 0x0000001b06037224 */ /* 0x001fe400078e020f */
[----:B------:R-:W-:Y:S02]  /*5820*/  IMAD R7, R4, R29, R23 ;  /* 0x0000001d04077224 */ /* 0x000fe400078e0217 */
[----:B------:R-:W-:Y:S02]  /*5830*/  IMAD R4, R3, R21, R10 ;  /* 0x0000001503047224 */ /* 0x000fe400078e020a */
[----:B------:R-:W-:-:S03]  /*5840*/  IMAD.MOV.U32 R6, RZ, RZ, 0x1 ;  /* 0x00000001ff067424 */ /* 0x000fc600078e00ff */
[----:B------:R-:W-:Y:S02]  /*5850*/  SEL R9, R4, R7, !P0 ;  /* 0x0000000704097207 */ /* 0x000fe40004000000 */
[----:B------:R-:W-:-:S07]  /*5860*/  SEL R7, R7, R4, !P0 ;  /* 0x0000000407077207 */ /* 0x000fce0004000000 */
.L_x_71:
[----:B------:R-:W-:-:S08]  /*5870*/  NOP ;  /* 0x0000000000007918 */ /* 0x000fd00000000000 */
[----:B------:R-:W0:-:S00]  /*5880*/  USETMAXREG.DEALLOC.CTAPOOL 0x28 ;  /* 0x00000028000079c8 */ /* 0x000e0000080e0500 */
[----:B0-----:R-:W-:-:S13]  /*5890*/  ISETP.NE.AND P0, PT, R0, RZ, PT ;  /* 0x000000ff0000720c */ /* 0x001fda0003f05270 */
[----:B------:R-:W-:Y:S05]  /*58a0*/  @P0 EXIT ;  /* 0x000000000000094d */ /* 0x000fea0003800000 */
[----:B------:R-:W-:Y:S01]  /*58b0*/  LOP3.LUT P0, RZ, R6, 0xff, RZ, 0xc0, !PT ;  /* 0x000000ff06ff7812 */ /* 0x000fe2000780c0ff */
[----:B------:R-:W-:Y:S02]  /*58c0*/  IMAD.MOV.U32 R3, RZ, RZ, 0x1 ;  /* 0x00000001ff037424 */ /* 0x000fe400078e00ff */
[----:B------:R-:W-:-:S10]  /*58d0*/  IMAD.MOV.U32 R0, RZ, RZ, RZ ;  /* 0x000000ffff007224 */ /* 0x000fd400078e00ff */
[----:B------:R-:W-:Y:S05]  /*58e0*/  @!P0 BRA `(.L_x_74) ;  /* 0x0000000c00648947 */ /* 0x000fea0003800000 */
[----:B------:R-:W0:Y:S01]  /*58f0*/  LDC R0, c[0x0][0x28c] ;  /* 0x0000a300ff007b82 */ /* 0x000e220000000800 */
[----:B------:R-:W-:Y:S01]  /*5900*/  ULDC UR5, c[0x0][0x658] ;  /* 0x0001960000057ab9 */ /* 0x000fe20000000800 */
[----:B------:R-:W-:Y:S01]  /*5910*/  UMOV UR7, 0xffffffff ;  /* 0xffffffff00077882 */ /* 0x000fe20000000000 */
[----:B------:R-:W-:Y:S01]  /*5920*/  ULDC UR6, c[0x0][0xc] ;  /* 0x0000030000067ab9 */ /* 0x000fe20000000800 */
[----:B------:R-:W-:Y:S01]  /*5930*/  USHF.L.U32 UR9, UR7, UR5, URZ ;  /* 0x0000000507097299 */ /* 0x000fe2000800063f */
[C---:B------:R-:W-:Y:S01]  /*5940*/  LOP3.LUT P2, RZ, R18.reuse, 0x7f, RZ, 0xc0, !PT ;  /* 0x0000007f12ff7812 */ /* 0x040fe2000784c0ff */
[----:B------:R-:W-:Y:S01]  /*5950*/  UMOV UR8, 0x1 ;  /* 0x0000000100087882 */ /* 0x000fe20000000000 */
[----:B------:R-:W-:Y:S01]  /*5960*/  ULDC UR7, c[0x0][0x10] ;  /* 0x0000040000077ab9 */ /* 0x000fe20000000800 */
[----:B------:R-:W-:Y:S01]  /*5970*/  LOP3.LUT P0, RZ, R18, 0x1f, RZ, 0xc0, !PT ;  /* 0x0000001f12ff7812 */ /* 0x000fe2000780c0ff */
[----:B------:R-:W-:Y:S01]  /*5980*/  UIMAD.WIDE.U32 UR6, UR6, UR7, URZ ;  /* 0x00000007060672a5 */ /* 0x000fe2000f8e003f */
[----:B------:R-:W-:Y:S01]  /*5990*/  BSSY B0, `(.L_x_74) ;  /* 0x00000ce000007945 */ /* 0x000fe20003800000 */
[----:B------:R-:W-:Y:S01]  /*59a0*/  USHF.L.U32 UR5, UR8, UR5, URZ ;  /* 0x0000000508057299 */ /* 0x000fe2000800063f */
[----:B------:R-:W-:Y:S01]  /*59b0*/  IMAD.MOV.U32 R11, RZ, RZ, 0x1 ;  /* 0x00000001ff0b7424 */ /* 0x000fe200078e00ff */
[----:B------:R-:W-:Y:S01]  /*59c0*/  LOP3.LUT R18, R19, 0x2, RZ, 0xfc, !PT ;  /* 0x0000000213127812 */ /* 0x000fe200078efcff */
[----:B------:R-:W-:Y:S01]  /*59d0*/  ULDC UR8, c[0x0][0x14] ;  /* 0x0000050000087ab9 */ /* 0x000fe20000000800 */
[----:B------:R-:W-:Y:S01]  /*59e0*/  PLOP3.LUT P0, PT, P0, P2, PT, 0x8a, 0x0 ;  /* 0x000000000000781c */ /* 0x000fe20000705172 */
[----:B------:R-:W-:-:S02]  /*59f0*/  UIMAD.WIDE.U32 UR30, UR6, UR8, URZ ;  /* 0x00000008061e72a5 */ /* 0x000fc4000f8e003f */
[----:B------:R-:W-:Y:S01]  /*5a00*/  UIMAD UR7, UR7, UR8, URZ ;  /* 0x00000008070772a4 */ /* 0x000fe2000f8e023f */
[----:B------:R-:W-:Y:S01]  /*5a10*/  ULDC UR4, c[0x0][0x600] ;  /* 0x0001800000047ab9 */ /* 0x000fe20000000800 */
[----:B------:R-:W-:Y:S02]  /*5a20*/  ULOP3.LUT UR6, URZ, UR9, URZ, 0x33, !UPT ;  /* 0x000000093f067292 */ /* 0x000fe4000f8e333f */
[----:B------:R-:W-:Y:S01]  /*5a30*/  UIADD3 UR4, UR4, -0x1, URZ ;  /* 0xffffffff04047890 */ /* 0x000fe2000fffe03f */
[----:B0-----:R-:W-:Y:S01]  /*5a40*/  VIADD R0, R0, 0x7f ;  /* 0x0000007f00007836 */ /* 0x001fe20000000000 */
[----:B------:R-:W-:Y:S01]  /*5a50*/  UIADD3 UR7, UR31, UR7, URZ ;  /* 0x000000071f077290 */ /* 0x000fe2000fffe03f */
[----:B------:R-:W-:-:S03]  /*5a60*/  ULDC.64 UR38, c[0x0][0x198] ;  /* 0x0000660000267ab9 */ /* 0x000fc60000000a00 */
[----:B------:R-:W-:-:S04]  /*5a70*/  SHF.R.S32.HI R3, RZ, 0x1f, R0 ;  /* 0x0000001fff037819 */ /* 0x000fc80000011400 */
[----:B------:R-:W-:Y:S01]  /*5a80*/  LEA.HI R3, R3, R0, RZ, 0x7 ;  /* 0x0000000003037211 */ /* 0x000fe200078f38ff */
[----:B------:R-:W-:-:S03]  /*5a90*/  IMAD.MOV.U32 R0, RZ, RZ, RZ ;  /* 0x000000ffff007224 */ /* 0x000fc600078e00ff */
[----:B------:R-:W-:Y:S01]  /*5aa0*/  SHF.R.S32.HI R13, RZ, 0x7, R3 ;  /* 0x00000007ff0d7819 */ /* 0x000fe20000011403 */
[----:B------:R-:W-:-:S04]  /*5ab0*/  IMAD.MOV.U32 R3, RZ, RZ, 0x1 ;  /* 0x00000001ff037424 */ /* 0x000fc800078e00ff */
[----:B------:R-:W-:-:S07]  /*5ac0*/  VIADD R10, R13, 0x1 ;  /* 0x000000010d0a7836 */ /* 0x000fce0000000000 */
.L_x_86:
[----:B------:R-:W-:-:S03]  /*5ad0*/  UMOV UR8, 0xffffffff ;  /* 0xffffffff00087882 */ /* 0x000fc60000000000 */
[----:B------:R-:W-:Y:S05]  /*5ae0*/  BRA.DIV UR8, `(.L_x_75) ;  /* 0x0000000e08887947 */ /* 0x000fea000b800000 */
[----:B------:R-:W-:-:S13]  /*5af0*/  ELECT P6, URZ, PT ;  /* 0x00000000003f782f */ /* 0x000fda00038c0000 */
.L_x_95:
[----:B------:R-:W0:Y:S01]  /*5b00*/  LDC R4, c[0x0][0x28c] ;  /* 0x0000a300ff047b82 */ /* 0x000e220000000800 */
[----:B------:R-:W-:Y:S01]  /*5b10*/  BSSY B1, `(.L_x_76) ;  /* 0x0000043000017945 */ /* 0x000fe20003800000 */
[----:B0-----:R-:W-:-:S13]  /*5b20*/  ISETP.LT.OR P6, PT, R4, 0x1, !P6 ;  /* 0x000000010400780c */ /* 0x001fda00077c1670 */
[----:B------:R-:W-:Y:S05]  /*5b30*/  @P6 BRA `(.L_x_77) ;  /* 0x0000000400006947 */ /* 0x000fea0003800000 */
[----:B------:R-:W-:Y:S02]  /*5b40*/  IMAD R14, R7, 0x180, RZ ;  /* 0x00000180070e7824 */ /* 0x000fe400078e02ff */
[----:B------:R-:W-:Y:S02]  /*5b50*/  IMAD.SHL.U32 R15, R9, 0x10, RZ ;  /* 0x00000010090f7824 */ /* 0x000fe400078e00ff */
[----:B------:R-:W-:Y:S02]  /*5b60*/  IMAD.MOV.U32 R20, RZ, RZ, RZ ;  /* 0x000000ffff147224 */ /* 0x000fe400078e00ff */
[----:B------:R-:W-:Y:S02]  /*5b70*/  IMAD.MOV.U32 R4, RZ, RZ, R10 ;  /* 0x000000ffff047224 */ /* 0x000fe400078e000a */
[----:B------:R-:W-:Y:S02]  /*5b80*/  IMAD.MOV.U32 R5, RZ, RZ, R3 ;  /* 0x000000ffff057224 */ /* 0x000fe400078e0003 */
[----:B------:R-:W-:-:S07]  /*5b90*/  IMAD.MOV.U32 R6, RZ, RZ, R0 ;  /* 0x000000ffff067224 */ /* 0x000fce00078e0000 */
.L_x_81:
[----:B------:R-:W0:Y:S01]  /*5ba0*/  S2R R12, SR_CgaCtaId ;  /* 0x00000000000c7919 */ /* 0x000e220000008800 */
[----:B------:R-:W-:Y:S01]  /*5bb0*/  MOV R7, 0x400 ;  /* 0x0000040000077802 */ /* 0x000fe20000000f00 */
[----:B------:R-:W1:Y:S03]  /*5bc0*/  @!P2 LDC R9, c[0x0][0x500] ;  /* 0x00014000ff09ab82 */ /* 0x000e660000000800 */
[----:B0-----:R-:W-:Y:S02]  /*5bd0*/  LEA R21, R12, R7, 0x18 ;  /* 0x000000070c157211 */ /* 0x001fe400078ec0ff */
[----:B------:R-:W-:-:S03]  /*5be0*/  SHF.L.U32 R7, R5, 0x1f, RZ ;  /* 0x0000001f05077819 */ /* 0x000fc600000006ff */
[----:B------:R-:W-:-:S04]  /*5bf0*/  IMAD R12, R6, 0x8, R21 ;  /* 0x00000008060c7824 */ /* 0x000fc800078e0215 */
[----:B------:R-:W0:Y:S02]  /*5c00*/  SYNCS.PHASECHK.TRANS64.TRYWAIT P1, [R12+URZ+0x10], R7 ;  /* 0x000010070c0075a7 */ /* 0x000e24000802017f */
[----:B01----:R-:W-:Y:S05]  /*5c10*/  @!P1 BRA `(.L_x_78) ;  /* 0x0000000c005c9947 */ /* 0x003fea0003800000 */
.L_x_96:
[----:B0-----:R-:W-:Y:S01]  /*5c20*/  PRMT R7, R18, 0x9910, RZ ;  /* 0x0000991012077816 */ /* 0x001fe200000000ff */
[----:B------:R0:W-:Y:S03]  /*5c30*/  @!P2 SYNCS.ARRIVE.TRANS64 RZ, [R12+URZ], R9 ;  /* 0x000000090cffa9a7 */ /* 0x0001e6000800003f */
[----:B------:R-:W-:-:S13]  /*5c40*/  ISETP.NE.AND P1, PT, R7, 0x2, PT ;  /* 0x000000020700780c */ /* 0x000fda0003f25270 */
[----:B0-----:R-:W-:Y:S05]  /*5c50*/  @P1 BRA `(.L_x_79) ;  /* 0x0000000000041947 */ /* 0x001fea0003800000 */
[----:B------:R-:W-:Y:S01]  /*5c60*/  BPT.TRAP 0x1 ;  /* 0x000000040000795c */ /* 0x000fe20000300000 */
.L_x_79:
[----:B------:R-:W-:Y:S05]  /*5c70*/  @P0 BRA `(.L_x_80) ;  /* 0x0000000000040947 */ /* 0x000fea0003800000 */
[----:B------:R-:W-:Y:S01]  /*5c80*/  BPT.TRAP 0x1 ;  /* 0x000000040000795c */ /* 0x000fe20000300000 */
.L_x_80:
[--C-:B------:R-:W-:Y:S01]  /*5c90*/  IMAD R7, R6, 0x18000, R21.reuse ;  /* 0x0001800006077824 */ /* 0x100fe200078e0215 */
[----:B------:R-:W-:Y:S01]  /*5ca0*/  R2UR UR34, R20 ;  /* 0x00000000142272ca */ /* 0x000fe200000e0000 */
[----:B------:R-:W-:Y:S01]  /*5cb0*/  IMAD R21, R6, 0x1000, R21 ;  /* 0x0000100006157824 */ /* 0x000fe200078e0215 */
[----:B------:R-:W-:Y:S01]  /*5cc0*/  R2UR UR33, R12 ;  /* 0x000000000c2172ca */ /* 0x000fe200000e0000 */
[----:B------:R-:W-:Y:S01]  /*5cd0*/  VIADD R4, R4, 0xffffffff ;  /* 0xffffffff04047836 */ /* 0x000fe20000000000 */
[----:B------:R-:W-:Y:S01]  /*5ce0*/  R2UR UR24, R7 ;  /* 0x00000000071872ca */ /* 0x000fe200000e0000 */
[----:B------:R-:W-:Y:S01]  /*5cf0*/  UIADD3 UR14, UP0, UR38, 0xf0, URZ ;  /* 0x000000f0260e7890 */ /* 0x000fe2000ff1e03f */
[----:B------:R-:W-:Y:S01]  /*5d00*/  R2UR UR8, R21 ;  /* 0x00000000150872ca */ /* 0x000fe200000e0000 */
[----:B------:R-:W-:Y:S01]  /*5d10*/  UIADD3 UR40, UP1, UR38, 0x1f0, URZ ;  /* 0x000001f026287890 */ /* 0x000fe2000ff3e03f */
[----:B------:R-:W-:Y:S01]  /*5d20*/  R2UR UR36, R8 ;  /* 0x00000000082472ca */ /* 0x000fe200000e0000 */
[----:B------:R-:W-:Y:S01]  /*5d30*/  UIADD3.X UR15, URZ, UR39, URZ, UP0, !UPT ;  /* 0x000000273f0f7290 */ /* 0x000fe200087fe43f */
[----:B------:R-:W-:Y:S01]  /*5d40*/  R2UR UR35, R14 ;  /* 0x000000000e2372ca */ /* 0x000fe200000e0000 */
[----:B------:R-:W-:Y:S01]  /*5d50*/  UIADD3.X UR41, URZ, UR39, URZ, UP1, !UPT ;  /* 0x000000273f297290 */ /* 0x000fe20008ffe43f */
[----:B------:R-:W-:Y:S01]  /*5d60*/  R2UR UR19, R15 ;  /* 0x000000000f1372ca */ /* 0x000fe200000e0000 */
[----:B------:R-:W-:Y:S01]  /*5d70*/  UIADD3 UR26, UR34, 0x40, URZ ;  /* 0x00000040221a7890 */ /* 0x000fe2000fffe03f */
[----:B------:R-:W-:Y:S01]  /*5d80*/  ISETP.GT.AND P3, PT, R4, 0x1, PT ;  /* 0x000000010400780c */ /* 0x000fe20003f64270 */
[----:B------:R-:W-:Y:S01]  /*5d90*/  VIADD R6, R6, 0x1 ;  /* 0x0000000106067836 */ /* 0x000fe20000000000 */
[----:B------:R-:W-:Y:S01]  /*5da0*/  UMOV UR22, 0x0 ;  /* 0x0000000000167882 */ /* 0x000fe20000000000 */
[----:B------:R-:W-:Y:S01]  /*5db0*/  UIADD3 UR32, UR24, 0x100, URZ ;  /* 0x0000010018207890 */ /* 0x000fe2000fffe03f */
[----:B------:R-:W-:Y:S01]  /*5dc0*/  VIADD R20, R20, 0x80 ;  /* 0x0000008014147836 */ /* 0x000fe20000000000 */
[----:B------:R-:W-:Y:S01]  /*5dd0*/  UIADD3 UR24, UR24, 0xc100, URZ ;  /* 0x0000c10018187890 */ /* 0x000fe2000fffe03f */
[----:B------:R-:W-:Y:S01]  /*5de0*/  ISETP.NE.AND P1, PT, R6, 0x2, PT ;  /* 0x000000020600780c */ /* 0x000fe20003f25270 */
[----:B------:R-:W-:-:S02]  /*5df0*/  UIADD3 UR16, UR8, 0x30100, URZ ;  /* 0x0003010008107890 */ /* 0x000fc4000fffe03f */
[----:B------:R-:W-:Y:S01]  /*5e00*/  UIADD3 UR8, UR8, 0x30900, URZ ;  /* 0x0003090008087890 */ /* 0x000fe2000fffe03f */
[----:B------:R-:W-:Y:S01]  /*5e10*/  SEL R12, RZ, 0x1, P1 ;  /* 0x00000001ff0c7807 */ /* 0x000fe20000800000 */
[----:B------:R-:W-:Y:S01]  /*5e20*/  UMOV UR23, 0x10000000 ;  /* 0x1000000000177882 */ /* 0x000fe20000000000 */
[----:B------:R-:W-:Y:S01]  /*5e30*/  UMOV UR25, UR33 ;  /* 0x0000002100197c82 */ /* 0x000fe20008000000 */
[----:B------:R-:W-:Y:S01]  /*5e40*/  UMOV UR28, UR36 ;  /* 0x00000024001c7c82 */ /* 0x000fe20008000000 */
[----:B------:R-:W-:Y:S01]  /*5e50*/  UMOV UR27, UR35 ;  /* 0x00000023001b7c82 */ /* 0x000fe20008000000 */
[----:B------:R-:W-:Y:S01]  /*5e60*/  UMOV UR17, UR33 ;  /* 0x0000002100117c82 */ /* 0x000fe20008000000 */
[----:B------:R-:W-:Y:S01]  /*5e70*/  UMOV UR18, UR34 ;  /* 0x0000002200127c82 */ /* 0x000fe20008000000 */
[----:B------:R-:W-:Y:S01]  /*5e80*/  UMOV UR20, UR36 ;  /* 0x0000002400147c82 */ /* 0x000fe20008000000 */
[----:B------:R0:W-:Y:S01]  /*5e90*/  UTMALDG.3D [UR32], [UR14], desc[UR22] ;  /* 0x000016200e0075b4 */ /* 0x0001e20008011000 */
[----:B------:R-:W-:Y:S01]  /*5ea0*/  UMOV UR9, UR33 ;  /* 0x0000002100097c82 */ /* 0x000fe20008000000 */
[----:B------:R-:W-:Y:S01]  /*5eb0*/  UMOV UR11, UR19 ;  /* 0x00000013000b7c82 */ /* 0x000fe20008000000 */
[----:B------:R-:W-:Y:S01]  /*5ec0*/  UMOV UR12, UR36 ;  /* 0x00000024000c7c82 */ /* 0x000fe20008000000 */
[----:B------:R-:W-:Y:S01]  /*5ed0*/  UMOV UR10, UR26 ;  /* 0x0000001a000a7c82 */ /* 0x000fe20008000000 */
[----:B------:R-:W-:-:S02]  /*5ee0*/  LOP3.LUT R5, R5, R12, RZ, 0x3c, !PT ;  /* 0x0000000c05057212 */ /* 0x000fc400078e3cff */
[----:B------:R-:W-:Y:S01]  /*5ef0*/  SEL R6, R6, RZ, P1 ;  /* 0x000000ff06067207 */ /* 0x000fe20000800000 */
[----:B------:R0:W-:Y:S01]  /*5f00*/  UTMALDG.3D [UR24], [UR14], desc[UR22] ;  /* 0x000016180e0075b4 */ /* 0x0001e20008011000 */
[----:B------:R0:W-:Y:S01]  /*5f10*/  UTMALDG.3D [UR16], [UR40], desc[UR22] ;  /* 0x00001610280075b4 */ /* 0x0001e20008011000 */
[----:B------:R0:W-:Y:S02]  /*5f20*/  UTMALDG.3D [UR8], [UR40], desc[UR22] ;  /* 0x00001608280075b4 */ /* 0x0001e40008011000 */
[----:B0-----:R-:W-:Y:S05]  /*5f30*/  @P3 BRA `(.L_x_81) ;  /* 0xfffffffc00183947 */ /* 0x001fea000383ffff */
.L_x_77:
[----:B------:R-:W-:Y:S05]  /*5f40*/  BSYNC B1 ;  /* 0x0000000000017941 */ /* 0x000fea0003800000 */
.L_x_76:
[----:B------:R-:W-:Y:S01]  /*5f50*/  LOP3.LUT P3, RZ, R11, 0xff, RZ, 0xc0, !PT ;  /* 0x000000ff0bff7812 */ /* 0x000fe2000786c0ff */
[----:B------:R-:W-:Y:S01]  /*5f60*/  IMAD.IADD R0, R13, 0x1, R0 ;  /* 0x000000010d007824 */ /* 0x000fe200078e0200 */
[----:B------:R-:W-:Y:S01]  /*5f70*/  IADD3 R16, P4, R16, UR30, RZ ;  /* 0x0000001e10107c10 */ /* 0x000fe2000ff9e0ff */
[----:B------:R-:W-:Y:S01]  /*5f80*/  ULDC.64 UR8, c[0x0][0x650] ;  /* 0x0001940000087ab9 */ /* 0x000fe20000000a00 */
[----:B------:R-:W-:Y:S01]  /*5f90*/  BSSY B1, `(.L_x_82) ;  /* 0x000006b000017945 */ /* 0x000fe20003800000 */
[----:B------:R-:W-:Y:S01]  /*5fa0*/  IMAD.MOV.U32 R7, RZ, RZ, -0x1 ;  /* 0xffffffffff077424 */ /* 0x000fe200078e00ff */
[----:B------:R-:W-:Y:S01]  /*5fb0*/  SHF.R.U32.HI R4, RZ, 0x1, R0 ;  /* 0x00000001ff047819 */ /* 0x000fe20000011600 */
[----:B------:R-:W-:Y:S01]  /*5fc0*/  IMAD.MOV.U32 R9, RZ, RZ, -0x1 ;  /* 0xffffffffff097424 */ /* 0x000fe200078e00ff */
[----:B------:R-:W-:Y:S01]  /*5fd0*/  ISETP.GT.U32.AND P1, PT, R0, 0x1, PT ;  /* 0x000000010000780c */ /* 0x000fe20003f24070 */
[----:B------:R-:W-:Y:S01]  /*5fe0*/  IMAD.MOV.U32 R8, RZ, RZ, -0x1 ;  /* 0xffffffffff087424 */ /* 0x000fe200078e00ff */
[----:B------:R-:W-:-:S02]  /*5ff0*/  LOP3.LUT R4, R4, 0x1, RZ, 0xc0, !PT ;  /* 0x0000000104047812 */ /* 0x000fc400078ec0ff */
[----:B------:R-:W-:Y:S01]  /*6000*/  ISETP.LT.U32.AND P1, PT, R13, 0x2, P1 ;  /* 0x000000020d00780c */ /* 0x000fe20000f21070 */
[----:B------:R-:W0:Y:S01]  /*6010*/  @P3 S2R R6, SR_CgaCtaId ;  /* 0x0000000000063919 */ /* 0x000e220000008800 */
[----:B------:R-:W-:Y:S02]  /*6020*/  @P3 MOV R5, 0x400 ;  /* 0x0000040000053802 */ /* 0x000fe40000000f00 */
[----:B------:R-:W-:Y:S02]  /*6030*/  IADD3.X R17, R17, UR7, RZ, P4, !PT ;  /* 0x0000000711117c10 */ /* 0x000fe4000a7fe4ff */
[----:B------:R-:W-:Y:S02]  /*6040*/  ISETP.GE.U32.AND P4, PT, R16, UR8, PT ;  /* 0x0000000810007c0c */ /* 0x000fe4000bf86070 */
[----:B------:R-:W-:Y:S02]  /*6050*/  LOP3.LUT R0, R0, 0x1, RZ, 0xc0, !PT ;  /* 0x0000000100007812 */ /* 0x000fe400078ec0ff */
[----:B------:R-:W-:-:S02]  /*6060*/  PRMT R11, RZ, 0x7610, R11 ;  /* 0x00007610ff0b7816 */ /* 0x000fc4000000000b */
[----:B0-----:R-:W-:-:S04]  /*6070*/  @P3 LEA R5, R6, R5, 0x18 ;  /* 0x0000000506053211 */ /* 0x001fc800078ec0ff */
[----:B------:R0:W-:Y:S01]  /*6080*/  @P3 SYNCS.ARRIVE.TRANS64.A1T0 RZ, [R5+URZ+0x38], RZ ;  /* 0x000038ff05ff39a7 */ /* 0x0001e2000810003f */
[----:B------:R-:W-:Y:S02]  /*6090*/  ISETP.NE.U32.AND P3, PT, R4, 0x1, PT ;  /* 0x000000010400780c */ /* 0x000fe40003f65070 */
[----:B------:R-:W-:Y:S02]  /*60a0*/  SEL R4, RZ, 0x1, !P1 ;  /* 0x00000001ff047807 */ /* 0x000fe40004800000 */
[----:B------:R-:W-:Y:S02]  /*60b0*/  ISETP.GE.U32.AND.EX P1, PT, R17, UR9, PT, P4 ;  /* 0x0000000911007c0c */ /* 0x000fe4000bf26140 */
[----:B------:R-:W-:-:S04]  /*60c0*/  ISETP.GT.U32.AND P3, PT, R13, 0x1, !P3 ;  /* 0x000000010d00780c */ /* 0x000fc80005f64070 */
[----:B0-----:R-:W-:-:S04]  /*60d0*/  SEL R5, RZ, 0x1, !P3 ;  /* 0x00000001ff057807 */ /* 0x001fc80005800000 */
[--C-:B------:R-:W-:Y:S02]  /*60e0*/  LOP3.LUT R3, R5, R3, R4.reuse, 0x96, !PT ;  /* 0x0000000305037212 */ /* 0x100fe400078e9604 */
[----:B------:R-:W-:Y:S01]  /*60f0*/  PRMT R4, RZ, 0x7610, R4 ;  /* 0x00007610ff047816 */ /* 0x000fe20000000004 */
[----:B------:R-:W-:Y:S06]  /*6100*/  @P1 BRA `(.L_x_83) ;  /* 0x00000004004c1947 */ /* 0x000fec0003800000 */
[----:B------:R-:W-:Y:S01]  /*6110*/  ULDC.64 UR8, c[0x0][0x628] ;  /* 0x00018a0000087ab9 */ /* 0x000fe20000000a00 */
[----:B------:R-:W0:Y:S01]  /*6120*/  S2R R14, SR_CTAID.X ;  /* 0x00000000000e7919 */ /* 0x000e220000002500 */
[----:B------:R-:W-:Y:S01]  /*6130*/  ISETP.NE.U32.AND P1, PT, RZ, UR8, PT ;  /* 0x00000008ff007c0c */ /* 0x000fe2000bf25070 */
[----:B------:R-:W-:Y:S01]  /*6140*/  ULDC UR11, c[0x0][0x630] ;  /* 0x00018c00000b7ab9 */ /* 0x000fe20000000800 */
[----:B------:R-:W-:Y:S01]  /*6150*/  IMAD.MOV.U32 R4, RZ, RZ, R16 ;  /* 0x000000ffff047224 */ /* 0x000fe200078e0010 */
[----:B------:R-:W1:Y:S01]  /*6160*/  S2R R12, SR_CTAID.Y ;  /* 0x00000000000c7919 */ /* 0x000e620000002600 */
[----:B------:R-:W-:Y:S01]  /*6170*/  ISETP.NE.AND.EX P1, PT, RZ, UR9, PT, P1 ;  /* 0x00000009ff007c0c */ /* 0x000fe2000bf25310 */
[----:B------:R-:W-:-:S12]  /*6180*/  IMAD.MOV.U32 R5, RZ, RZ, R17 ;  /* 0x000000ffff057224 */ /* 0x000fd800078e0011 */
[----:B------:R-:W-:Y:S05]  /*6190*/  @!P1 BRA `(.L_x_84) ;  /* 0x0000000000289947 */ /* 0x000fea0003800000 */
[----:B------:R-:W-:Y:S02]  /*61a0*/  ULDC UR10, c[0x0][0x634] ;  /* 0x00018d00000a7ab9 */ /* 0x000fe40000000800 */
[----:B------:R-:W-:-:S05]  /*61b0*/  IADD3 R9, P1, R16, UR10, RZ ;  /* 0x0000000a10097c10 */ /* 0x000fca000ff3e0ff */
[----:B------:R-:W-:-:S04]  /*61c0*/  IMAD.X R15, RZ, RZ, R17, P1 ;  /* 0x000000ffff0f7224 */ /* 0x000fc800008e0611 */
[----:B------:R-:W-:-:S04]  /*61d0*/  IMAD.WIDE.U32 R6, R15, UR8, RZ ;  /* 0x000000080f067c25 */ /* 0x000fc8000f8e00ff */
[----:B------:R-:W-:-:S04]  /*61e0*/  IMAD.WIDE.U32 R6, P1, R9, UR9, R6 ;  /* 0x0000000909067c25 */ /* 0x000fc8000f820006 */
[----:B------:R-:W-:-:S04]  /*61f0*/  IMAD.WIDE.U32 R8, R9, UR8, RZ ;  /* 0x0000000809087c25 */ /* 0x000fc8000f8e00ff */
[----:B------:R-:W-:Y:S01]  /*6200*/  IMAD.X R5, RZ, RZ, RZ, P1 ;  /* 0x000000ffff057224 */ /* 0x000fe200008e06ff */
[----:B------:R-:W-:Y:S01]  /*6210*/  IADD3 RZ, P1, R9, R6, RZ ;  /* 0x0000000609ff7210 */ /* 0x000fe20007f3e0ff */
[----:B------:R-:W-:-:S04]  /*6220*/  IMAD.MOV.U32 R4, RZ, RZ, R7 ;  /* 0x000000ffff047224 */ /* 0x000fc800078e0007 */
[----:B------:R-:W-:-:S08]  /*6230*/  IMAD.WIDE.U32.X R4, R15, UR9, R4, P1 ;  /* 0x000000090f047c25 */ /* 0x000fd000088e0404 */
.L_x_84:
[--C-:B------:R-:W-:Y:S01]  /*6240*/  SHF.R.U64 R8, R4, UR11, R5.reuse ;  /* 0x0000000b04087c19 */ /* 0x100fe20008001205 */
[----:B------:R-:W-:Y:S01]  /*6250*/  ULDC.64 UR8, c[0x0][0x620] ;  /* 0x0001880000087ab9 */ /* 0x000fe20000000a00 */
[----:B------:R-:W-:Y:S01]  /*6260*/  SHF.R.U32.HI R4, RZ, UR11, R5 ;  /* 0x0000000bff047c19 */ /* 0x000fe20008011605 */
[----:B------:R-:W2:Y:S01]  /*6270*/  LDC R25, c[0x0][0x144] ;  /* 0x00005100ff197b82 */ /* 0x000ea20000000800 */
[----:B------:R-:W-:Y:S01]  /*6280*/  IADD3 R7, P1, RZ, -R8, RZ ;  /* 0x80000008ff077210 */ /* 0x000fe20007f3e0ff */
[----:B------:R-:W-:Y:S01]  /*6290*/  ULDC.64 UR12, c[0x0][0x640] ;  /* 0x00019000000c7ab9 */ /* 0x000fe20000000a00 */
[----:B0-----:R-:W-:Y:S01]  /*62a0*/  I2FP.F32.U32 R9, R14 ;  /* 0x0000000e00097245 */ /* 0x001fe20000201000 */
[----:B------:R-:W-:Y:S02]  /*62b0*/  ULDC UR10, c[0x0][0x608] ;  /* 0x00018200000a7ab9 */ /* 0x000fe40000000800 */
[----:B------:R-:W-:Y:S01]  /*62c0*/  IMAD.X R4, RZ, RZ, ~R4, P1 ;  /* 0x000000ffff047224 */ /* 0x000fe200008e0e04 */
[----:B------:R-:W-:Y:S01]  /*62d0*/  ISETP.NE.U32.AND P1, PT, RZ, UR12, PT ;  /* 0x0000000cff007c0c */ /* 0x000fe2000bf25070 */
[----:B------:R-:W0:Y:S02]  /*62e0*/  LDC R21, c[0x0][0x148] ;  /* 0x00005200ff157b82 */ /* 0x000e240000000800 */
[----:B------:R-:W-:Y:S01]  /*62f0*/  IMAD R6, R4, UR8, RZ ;  /* 0x0000000804067c24 */ /* 0x000fe2000f8e02ff */
[----:B------:R-:W-:Y:S01]  /*6300*/  ISETP.NE.AND.EX P1, PT, RZ, UR13, PT, P1 ;  /* 0x0000000dff007c0c */ /* 0x000fe2000bf25310 */
[----:B------:R-:W-:Y:S01]  /*6310*/  IMAD.WIDE.U32 R4, R7, UR8, R16 ;  /* 0x0000000807047c25 */ /* 0x000fe2000f8e0010 */
[----:B------:R-:W-:-:S03]  /*6320*/  ULDC UR8, c[0x0][0x150] ;  /* 0x0000540000087ab9 */ /* 0x000fc60000000800 */
[----:B------:R-:W-:Y:S02]  /*6330*/  IMAD R7, R7, UR9, R6 ;  /* 0x0000000907077c24 */ /* 0x000fe4000f8e0206 */
[----:B------:R-:W-:Y:S01]  /*6340*/  FMUL R6, R9, UR8 ;  /* 0x0000000809067c20 */ /* 0x000fe20008400000 */
[----:B------:R-:W-:Y:S01]  /*6350*/  ULDC UR8, c[0x0][0x618] ;  /* 0x0001860000087ab9 */ /* 0x000fe20000000800 */
[----:B------:R-:W-:Y:S01]  /*6360*/  ULDC UR9, c[0x0][0x154] ;  /* 0x0000550000097ab9 */ /* 0x000fe20000000800 */
[----:B------:R-:W-:-:S03]  /*6370*/  IMAD.IADD R5, R5, 0x1, R7 ;  /* 0x0000000105057824 */ /* 0x000fc600078e0207 */
[----:B------:R-:W3:Y:S02]  /*6380*/  F2I.U32.TRUNC.NTZ R6, R6 ;  /* 0x0000000600067305 */ /* 0x000ee4000020f000 */
[----:B------:R-:W-:Y:S02]  /*6390*/  SHF.R.U64 R9, R4, UR8, R5 ;  /* 0x0000000804097c19 */ /* 0x000fe40008001205 */
[----:B-1----:R-:W-:-:S05]  /*63a0*/  I2FP.F32.U32 R4, R12 ;  /* 0x0000000c00047245 */ /* 0x002fca0000201000 */
[----:B------:R-:W-:Y:S01]  /*63b0*/  FMUL R22, R4, UR9 ;  /* 0x0000000904167c20 */ /* 0x000fe20008400000 */
[----:B------:R-:W-:Y:S01]  /*63c0*/  SHF.R.U32.HI R4, RZ, UR8, R5 ;  /* 0x00000008ff047c19 */ /* 0x000fe20008011605 */
[----:B------:R-:W-:-:S03]  /*63d0*/  ULDC UR8, c[0x0][0x658] ;  /* 0x0001960000087ab9 */ /* 0x000fc60000000800 */
[--C-:B------:R-:W-:Y:S01]  /*63e0*/  SHF.R.U64 R20, R9, UR10, R4.reuse ;  /* 0x0000000a09147c19 */ /* 0x100fe20008001204 */
[----:B------:R-:W1:Y:S01]  /*63f0*/  F2I.U32.TRUNC.NTZ R22, R22 ;  /* 0x0000001600167305 */ /* 0x000e62000020f000 */
[----:B------:R-:W-:Y:S01]  /*6400*/  SHF.R.U32.HI R5, RZ, UR10, R4 ;  /* 0x0000000aff057c19 */ /* 0x000fe20008011604 */
[----:B---3--:R-:W-:-:S03]  /*6410*/  IMAD.MOV R6, RZ, RZ, -R6 ;  /* 0x000000ffff067224 */ /* 0x008fc600078e0a06 */
[--C-:B------:R-:W-:Y:S01]  /*6420*/  SHF.R.U64 R15, R20, UR8, R5.reuse ;  /* 0x00000008140f7c19 */ /* 0x100fe20008001205 */
[----:B--2---:R-:W-:Y:S01]  /*6430*/  IMAD R14, R25, R6, R14 ;  /* 0x00000006190e7224 */ /* 0x004fe200078e020e */
[----:B------:R-:W-:-:S03]  /*6440*/  SHF.R.U32.HI R23, RZ, UR8, R5 ;  /* 0x00000008ff177c19 */ /* 0x000fc60008011605 */
[----:B------:R-:W-:Y:S02]  /*6450*/  IMAD.MOV.U32 R4, RZ, RZ, R15 ;  /* 0x000000ffff047224 */ /* 0x000fe400078e000f */
[----:B------:R-:W-:Y:S01]  /*6460*/  IMAD.MOV.U32 R5, RZ, RZ, R23 ;  /* 0x000000ffff057224 */ /* 0x000fe200078e0017 */
[----:B-1----:R-:W-:Y:S06]  /*6470*/  @!P1 BRA `(.L_x_85) ;  /* 0x0000000000289947 */ /* 0x002fec0003800000 */
[----:B------:R-:W-:Y:S02]  /*6480*/  ULDC UR8, c[0x0][0x64c] ;  /* 0x0001930000087ab9 */ /* 0x000fe40000000800 */
[----:B------:R-:W-:-:S05]  /*6490*/  IADD3 R5, P1, R15, UR8, RZ ;  /* 0x000000080f057c10 */ /* 0x000fca000ff3e0ff */
[----:B------:R-:W-:-:S04]  /*64a0*/  IMAD.X R23, RZ, RZ, R23, P1 ;  /* 0x000000ffff177224 */ /* 0x000fc800008e0617 */
[----:B------:R-:W-:-:S04]  /*64b0*/  IMAD.WIDE.U32 R6, R23, UR12, RZ ;  /* 0x0000000c17067c25 */ /* 0x000fc8000f8e00ff */
[----:B------:R-:W-:-:S04]  /*64c0*/  IMAD.WIDE.U32 R6, P1, R5, UR13, R6 ;  /* 0x0000000d05067c25 */ /* 0x000fc8000f820006 */
[----:B------:R-:W-:-:S04]  /*64d0*/  IMAD.WIDE.U32 R4, R5, UR12, RZ ;  /* 0x0000000c05047c25 */ /* 0x000fc8000f8e00ff */
[----:B------:R-:W-:Y:S01]  /*64e0*/  IMAD.MOV.U32 R4, RZ, RZ, R7 ;  /* 0x000000ffff047224 */ /* 0x000fe200078e0007 */
[----:B------:R-:W-:Y:S01]  /*64f0*/  IADD3 RZ, P3, R5, R6, RZ ;  /* 0x0000000605ff7210 */ /* 0x000fe20007f7e0ff */
[----:B------:R-:W-:-:S04]  /*6500*/  IMAD.X R5, RZ, RZ, RZ, P1 ;  /* 0x000000ffff057224 */ /* 0x000fc800008e06ff */
[----:B------:R-:W-:-:S08]  /*6510*/  IMAD.WIDE.U32.X R4, R23, UR13, R4, P3 ;  /* 0x0000000d17047c25 */ /* 0x000fd000098e0404 */
.L_x_85:
[----:B------:R-:W-:Y:S01]  /*6520*/  ISETP.NE.AND P1, PT, R2, 0x1, PT ;  /* 0x000000010200780c */ /* 0x000fe20003f25270 */
[----:B------:R-:W-:Y:S01]  /*6530*/  ULDC UR8, c[0x0][0x648] ;  /* 0x0001920000087ab9 */ /* 0x000fe20000000800 */
[----:B------:R-:W-:Y:S01]  /*6540*/  LOP3.LUT R20, R20, UR6, RZ, 0xc0, !PT ;  /* 0x0000000614147c12 */ /* 0x000fe2000f8ec0ff */
[----:B------:R-:W-:Y:S01]  /*6550*/  IMAD.MOV R22, RZ, RZ, -R22 ;  /* 0x000000ffff167224 */ /* 0x000fe200078e0a16 */
[----:B------:R-:W-:Y:S01]  /*6560*/  SHF.R.U64 R5, R4, UR8, R5 ;  /* 0x0000000804057c19 */ /* 0x000fe20008001205 */
[----:B------:R-:W-:Y:S01]  /*6570*/  ULDC UR8, c[0x0][0x638] ;  /* 0x00018e0000087ab9 */ /* 0x000fe20000000800 */
[----:B------:R-:W-:Y:S01]  /*6580*/  LOP3.LUT R6, R9, UR4, RZ, 0xc0, !PT ;  /* 0x0000000409067c12 */ /* 0x000fe2000f8ec0ff */
[----:B------:R-:W-:Y:S02]  /*6590*/  ULDC UR9, c[0x0][0x610] ;  /* 0x0001840000097ab9 */ /* 0x000fe40000000800 */
[----:B------:R-:W-:Y:S02]  /*65a0*/  IMAD.MOV R4, RZ, RZ, -R5 ;  /* 0x000000ffff047224 */ /* 0x000fe400078e0a05 */
[----:B------:R-:W-:-:S02]  /*65b0*/  IMAD R5, R5, UR5, R20 ;  /* 0x0000000505057c24 */ /* 0x000fc4000f8e0214 */
[----:B0-----:R-:W-:Y:S02]  /*65c0*/  @P1 IMAD R14, R21, R22, R12 ;  /* 0x00000016150e1224 */ /* 0x001fe400078e020c */
[----:B------:R-:W-:Y:S01]  /*65d0*/  IMAD R15, R4, UR8, R15 ;  /* 0x00000008040f7c24 */ /* 0x000fe2000f8e020f */
[----:B------:R-:W-:Y:S01]  /*65e0*/  ULDC UR8, c[0x0][0x600] ;  /* 0x0001800000087ab9 */ /* 0x000fe20000000800 */
[----:B------:R-:W-:Y:S02]  /*65f0*/  IMAD R14, R5, UR9, R14 ;  /* 0x00000009050e7c24 */ /* 0x000fe4000f8e020e */
[----:B------:R-:W-:Y:S02]  /*6600*/  IMAD R15, R15, UR8, R6 ;  /* 0x000000080f0f7c24 */ /* 0x000fe4000f8e0206 */
[----:B------:R-:W-:-:S03]  /*6610*/  IMAD.MOV.U32 R4, RZ, RZ, 0x1 ;  /* 0x00000001ff047424 */ /* 0x000fc600078e00ff */
[----:B------:R-:W-:Y:S02]  /*6620*/  SEL R9, R15, R14, !P1 ;  /* 0x0000000e0f097207 */ /* 0x000fe40004800000 */
[----:B------:R-:W-:-:S07]  /*6630*/  SEL R7, R14, R15, !P1 ;  /* 0x0000000f0e077207 */ /* 0x000fce0004800000 */
.L_x_83:
[----:B------:R-:W-:Y:S05]  /*6640*/  BSYNC B1 ;  /* 0x0000000000017941 */ /* 0x000fea0003800000 */
.L_x_82:
[----:B------:R-:W-:-:S13]  /*6650*/  LOP3.LUT P1, RZ, R4, 0xff, RZ, 0xc0, !PT ;  /* 0x000000ff04ff7812 */ /* 0x000fda000782c0ff */
[----:B------:R-:W-:Y:S05]  /*6660*/  @P1 BRA `(.L_x_86) ;  /* 0xfffffff400181947 */ /* 0x000fea000383ffff */
[----:B------:R-:W-:Y:S05]  /*6670*/  BSYNC B0 ;  /* 0x0000000000007941 */ /* 0x000fea0003800000 */
.L_x_74:
[----:B------:R-:W-:-:S03]  /*6680*/  UMOV UR8, 0xffffffff ;  /* 0xffffffff00087882 */ /* 0x000fc60000000000 */
[----:B------:R-:W-:Y:S05]  /*6690*/  BRA.DIV UR8, `(.L_x_87) ;  /* 0x0000000208d07947 */ /* 0x000fea000b800000 */
[----:B------:R-:W-:-:S13]  /*66a0*/  ELECT P6, URZ, PT ;  /* 0x00000000003f782f */ /* 0x000fda00038c0000 */
.L_x_99:
[----:B------:R-:W-:Y:S04]  /*66b0*/  BSSY B0, `(.L_x_88) ;  /* 0x0000019000007945 */ /* 0x000fe80003800000 */
[----:B------:R-:W-:Y:S05]  /*66c0*/  @!P6 BRA `(.L_x_89) ;  /* 0x00000000005ce947 */ /* 0x000fea0003800000 */
[----:B------:R-:W-:-:S04]  /*66d0*/  LOP3.LUT R19, R19, 0x2, RZ, 0xfc, !PT ;  /* 0x0000000213137812 */ /* 0x000fc800078efcff */
[----:B------:R-:W-:-:S13]  /*66e0*/  ISETP.NE.AND P0, PT, R19, 0x3, PT ;  /* 0x000000031300780c */ /* 0x000fda0003f05270 */
[----:B------:R-:W-:Y:S05]  /*66f0*/  @!P0 BRA `(.L_x_90) ;  /* 0x0000000000048947 */ /* 0x000fea0003800000 */
[----:B------:R-:W-:Y:S01]  /*6700*/  BPT.TRAP 0x1 ;  /* 0x000000040000795c */ /* 0x000fe20000300000 */
.L_x_90:
[----:B------:R-:W0:Y:S01]  /*6710*/  S2R R5, SR_CgaCtaId ;  /* 0x0000000000057919 */ /* 0x000e220000008800 */
[----:B------:R-:W-:Y:S02]  /*6720*/  MOV R2, 0x400 ;  /* 0x0000040000027802 */ /* 0x000fe40000000f00 */
[----:B------:R-:W-:Y:S02]  /*6730*/  SHF.L.U32 R4, R3, 0x1f, RZ ;  /* 0x0000001f03047819 */ /* 0x000fe400000006ff */
[----:B0-----:R-:W-:-:S05]  /*6740*/  LEA R5, R5, R2, 0x18 ;  /* 0x0000000205057211 */ /* 0x001fca00078ec0ff */
[----:B------:R-:W-:-:S04]  /*6750*/  VIADD R5, R5, 0x10 ;  /* 0x0000001005057836 */ /* 0x000fc80000000000 */
[C---:B------:R-:W-:Y:S02]  /*6760*/  IMAD R7, R0.reuse, 0x8, R5 ;  /* 0x0000000800077824 */ /* 0x040fe400078e0205 */
[----:B------:R-:W-:Y:S02]  /*6770*/  VIADD R0, R0, 0x1 ;  /* 0x0000000100007836 */ /* 0x000fe40000000000 */
[----:B------:R-:W0:Y:S03]  /*6780*/  SYNCS.PHASECHK.TRANS64.TRYWAIT P0, [R7+URZ], R4 ;  /* 0x00000004070075a7 */ /* 0x000e26000800017f */
[----:B------:R-:W-:-:S04]  /*6790*/  ISETP.NE.AND P1, PT, R0, 0x2, PT ;  /* 0x000000020000780c */ /* 0x000fc80003f25270 */
[----:B------:R-:W-:Y:S02]  /*67a0*/  SEL R2, RZ, 0x1, P1 ;  /* 0x00000001ff027807 */ /* 0x000fe40000800000 */
[----:B------:R-:W-:Y:S02]  /*67b0*/  SEL R0, R0, RZ, P1 ;  /* 0x000000ff00007207 */ /* 0x000fe40000800000 */
[----:B------:R-:W-:Y:S01]  /*67c0*/  LOP3.LUT R2, R3, R2, RZ, 0x3c, !PT ;  /* 0x0000000203027212 */ /* 0x000fe200078e3cff */
[----:B0-----:R-:W-:Y:S06]  /*67d0*/  @!P0 BRA `(.L_x_91) ;  /* 0x0000000000a08947 */ /* 0x001fec0003800000 */
.L_x_100:
[----:B------:R-:W-:Y:S01]  /*67e0*/  IMAD R5, R0, 0x8, R5 ;  /* 0x0000000800057824 */ /* 0x000fe200078e0205 */
[----:B------:R-:W-:-:S07]  /*67f0*/  SHF.L.U32 R0, R2, 0x1f, RZ ;  /* 0x0000001f02007819 */ /* 0x000fce00000006ff */
.L_x_92:
[----:B-1----:R1:W2:Y:S02]  /*6800*/  SYNCS.PHASECHK.TRANS64.TRYWAIT P0, [R5+URZ], R0 ;  /* 0x00000000050075a7 */ /* 0x0022a4000800017f */
[----:B--2---:R-:W-:Y:S05]  /*6810*/  @!P0 NANOSLEEP.SYNCS 0x989680 ;  /* 0x009896800000895d */ /* 0x004fea0003900000 */
[----:B------:R-:W2:Y:S02]  /*6820*/  @!P0 SYNCS.PHASECHK.TRANS64 P0, [R5+URZ], R0 ;  /* 0x00000000050085a7 */ /* 0x000ea4000800007f */
[----:B--2---:R-:W-:Y:S05]  /*6830*/  @!P0 BRA `(.L_x_92) ;  /* 0xfffffffc00f08947 */ /* 0x004fea000383ffff */
.L_x_89:
[----:B------:R-:W-:Y:S05]  /*6840*/  BSYNC B0 ;  /* 0x0000000000007941 */ /* 0x000fea0003800000 */
.L_x_88:
[----:B------:R-:W-:Y:S05]  /*6850*/  EXIT ;  /* 0x000000000000794d */ /* 0x000fea0003800000 */
.L_x_17:
[----:B---3--:R3:W4:Y:S02]  /*6860*/  SYNCS.PHASECHK.TRANS64.TRYWAIT P1, [R3+URZ], R0 ;  /* 0x00000000030075a7 */ /* 0x008724000802017f */
[----:B----4-:R-:W-:Y:S05]  /*6870*/  @!P1 NANOSLEEP.SYNCS 0x989680 ;  /* 0x009896800000995d */ /* 0x010fea0003900000 */
[----:B------:R-:W4:Y:S02]  /*6880*/  @!P1 SYNCS.PHASECHK.TRANS64 P1, [R3+URZ], R0 ;  /* 0x00000000030095a7 */ /* 0x000f24000802007f */
[----:B----4-:R-:W-:Y:S05]  /*6890*/  @!P1 BRA `(.L_x_17) ;  /* 0xfffffffc00f09947 */ /* 0x010fea000383ffff */
[----:B------:R-:W-:Y:S05]  /*68a0*/  BRA `(.L_x_16) ;  /* 0xffffffa800487947 */ /* 0x000fea000383ffff */
.L_x_22:
[----:B-1----:R-:W-:-:S04]  /*68b0*/  IMAD.U32 R4, RZ, RZ, UR9 ;  /* 0x00000009ff047e24 */ /* 0x002fc8000f8e00ff */
[----:B------:R1:W2:Y:S03]  /*68c0*/  SYNCS.PHASECHK.TRANS64.TRYWAIT P1, [R4+URZ], R3 ;  /* 0x00000003040075a7 */ /* 0x0002a6000802017f */
[----:B--2---:R-:W-:Y:S05]  /*68d0*/  @!P1 NANOSLEEP.SYNCS 0x989680 ;  /* 0x009896800000995d */ /* 0x004fea0003900000 */
[----:B------:R-:W2:Y:S02]  /*68e0*/  @!P1 SYNCS.PHASECHK.TRANS64 P1, [R4+URZ], R3 ;  /* 0x00000003040095a7 */ /* 0x000ea4000802007f */
[----:B--2---:R-:W-:Y:S05]  /*68f0*/  @!P1 BRA `(.L_x_22) ;  /* 0xfffffffc00ec9947 */ /* 0x004fea000383ffff */
[----:B------:R-:W-:Y:S05]  /*6900*/  BRA `(.L_x_21) ;  /* 0xffffffb400247947 */ /* 0x000fea000383ffff */
.L_x_75:
[----:B------:R-:W-:Y:S01]  /*6910*/  BSSY B1, `(.L_x_93) ;  /* 0x0000006000017945 */ /* 0x000fe20003800000 */
[----:B------:R-:W-:-:S07]  /*6920*/  IMAD.MOV.U32 R15, RZ, RZ, -0x1 ;  /* 0xffffffffff0f7424 */ /* 0x000fce00078e00ff */
[----:B------:R-:W-:Y:S05]  /*6930*/  WARPSYNC.COLLECTIVE R15, `(.L_x_94) ;  /* 0x000000000f0c7348 */ /* 0x000fea0003c00000 */
[----:B------:R-:W-:Y:S02]  /*6940*/  ELECT P6, UR62, PT ;  /* 0x00000000003e782f */ /* 0x000fe400038c0000 */
[----:B------:R-:W-:Y:S01]  /*6950*/  MOV R14, UR62 ;  /* 0x0000003e000e7c02 */ /* 0x000fe20008000f00 */
[----:B------:R-:W-:Y:S10]  /*6960*/  ENDCOLLECTIVE ;  /* 0x000000000000791b */ /* 0x000ff40003800000 */
.L_x_94:
[----:B------:R-:W-:Y:S05]  /*6970*/  BSYNC B1 ;  /* 0x0000000000017941 */ /* 0x000fea0003800000 */
.L_x_93:
[----:B------:R-:W-:Y:S05]  /*6980*/  BRA `(.L_x_95) ;  /* 0xfffffff0005c7947 */ /* 0x000fea000383ffff */
.L_x_78:
[----:B0-----:R0:W1:Y:S02]  /*6990*/  SYNCS.PHASECHK.TRANS64.TRYWAIT P1, [R12+URZ+0x10], R7 ;  /* 0x000010070c0075a7 */ /* 0x001064000802017f */
[----:B-1----:R-:W-:Y:S05]  /*69a0*/  @!P1 NANOSLEEP.SYNCS 0x989680 ;  /* 0x009896800000995d */ /* 0x002fea0003900000 */
[----:B------:R-:W1:Y:S02]  /*69b0*/  @!P1 SYNCS.PHASECHK.TRANS64 P1, [R12+URZ+0x10], R7 ;  /* 0x000010070c0095a7 */ /* 0x000e64000802007f */
[----:B-1----:R-:W-:Y:S05]  /*69c0*/  @!P1 BRA `(.L_x_78) ;  /* 0xfffffffc00f09947 */ /* 0x002fea000383ffff */
[----:B------:R-:W-:Y:S05]  /*69d0*/  BRA `(.L_x_96) ;  /* 0xfffffff000907947 */ /* 0x000fea000383ffff */
.L_x_87:
[----:B------:R-:W-:Y:S01]  /*69e0*/  BSSY B0, `(.L_x_97) ;  /* 0x0000006000007945 */ /* 0x000fe20003800000 */
[----:B------:R-:W-:-:S07]  /*69f0*/  IMAD.MOV.U32 R15, RZ, RZ, -0x1 ;  /* 0xffffffffff0f7424 */ /* 0x000fce00078e00ff */
[----:B------:R-:W-:Y:S05]  /*6a00*/  WARPSYNC.COLLECTIVE R15, `(.L_x_98) ;  /* 0x000000000f0c7348 */ /* 0x000fea0003c00000 */
[----:B------:R-:W-:Y:S02]  /*6a10*/  ELECT P6, UR62, PT ;  /* 0x00000000003e782f */ /* 0x000fe400038c0000 */
[----:B------:R-:W-:Y:S01]  /*6a20*/  MOV R14, UR62 ;  /* 0x0000003e000e7c02 */ /* 0x000fe20008000f00 */
[----:B------:R-:W-:Y:S10]  /*6a30*/  ENDCOLLECTIVE ;  /* 0x000000000000791b */ /* 0x000ff40003800000 */
.L_x_98:
[----:B------:R-:W-:Y:S05]  /*6a40*/  BSYNC B0 ;  /* 0x0000000000007941 */ /* 0x000fea0003800000 */
.L_x_97:
[----:B------:R-:W-:Y:S05]  /*6a50*/  BRA `(.L_x_99) ;  /* 0xfffffffc00147947 */ /* 0x000fea000383ffff */
.L_x_91:
[----:B0-----:R0:W1:Y:S02]  /*6a60*/  SYNCS.PHASECHK.TRANS64.TRYWAIT P0, [R7+URZ], R4 ;  /* 0x00000004070075a7 */ /* 0x001064000800017f */
[----:B-1----:R-:W-:Y:S05]  /*6a70*/  @!P0 NANOSLEEP.SYNCS 0x989680 ;  /* 0x009896800000895d */ /* 0x002fea0003900000 */
[----:B------:R-:W1:Y:S02]  /*6a80*/  @!P0 SYNCS.PHASECHK.TRANS64 P0, [R7+URZ], R4 ;  /* 0x00000004070085a7 */ /* 0x000e64000800007f */
[----:B-1----:R-:W-:Y:S05]  /*6a90*/  @!P0 BRA `(.L_x_91) ;  /* 0xfffffffc00f08947 */ /* 0x002fea000383ffff */
[----:B------:R-:W-:Y:S05]  /*6aa0*/  BRA `(.L_x_100) ;  /* 0xfffffffc004c7947 */ /* 0x000fea000383ffff */
.L_x_101:
[----:B------:R-:W-:-:S00]  /*6ab0*/  BRA `(.L_x_101) ;  /* 0xfffffffc00fc7947 */ /* 0x000fc0000383ffff */
[----:B------:R-:W-:-:S00]  /*6ac0*/  NOP ;  /* 0x0000000000007918 */ /* 0x000fc00000000000 */
        /* <DEDUP_REMOVED lines=11> */
.L_x_102:


//--------------------- .nv.global.init           --------------------------
	.section	.nv.global.init,"aw",@progbits
.nv.global.init:
	.type		$str$22,@object
	.size		$str$22,($str$23 - $str$22)
$str$22:
        /*0000*/ 	.byte	0x6b, 0x5f, 0x74, 0x69, 0x6c, 0x65, 0x5f, 0x63, 0x6f, 0x75, 0x6e, 0x74, 0x20, 0x3e, 0x3d, 0x20
        /*0010*/ 	.byte	0x31, 0x00
	.type		$str$23,@object
	.size		$str$23,(__unnamed_1 - $str$23)
$str$23:
        /*0012*/ 	.byte	0x2f, 0x74, 0x6d, 0x70, 0x2f, 0x63, 0x75, 0x74, 0x6c, 0x61, 0x73, 0x73, 0x5f, 0x73, 0x77, 0x65
        /*0022*/ 	.byte	0x65, 0x70, 0x5f, 0x73, 0x72, 0x63, 0x2f, 0x69, 0x6e, 0x63, 0x6c, 0x75, 0x64, 0x65, 0x2f, 0x63
        /*0032*/ 	.byte	0x75, 0x74, 0x6c, 0x61, 0x73, 0x73, 0x2f, 0x67, 0x65, 0x6d, 0x6d, 0x2f, 0x63, 0x6f, 0x6c, 0x6c
        /*0042*/ 	.byte	0x65, 0x63, 0x74, 0x69, 0x76, 0x65, 0x2f, 0x73, 0x6d, 0x39, 0x30, 0x5f, 0x6d, 0x6d, 0x61, 0x5f
        /*0052*/ 	.byte	0x74, 0x6d, 0x61, 0x5f, 0x67, 0x6d, 0x6d, 0x61, 0x5f, 0x73, 0x73, 0x5f, 0x77, 0x61, 0x72, 0x70
        /*0062*/ 	.byte	0x73, 0x70, 0x65, 0x63, 0x69, 0x61, 0x6c, 0x69, 0x7a, 0x65, 0x64, 0x2e, 0x68, 0x70, 0x70, 0x00
	.type		__unnamed_1,@object
	.size		__unnamed_1,(.L_0 - __unnamed_1)
__unnamed_1:
        /*0072*/ 	.byte	0x76, 0x6f, 0x69, 0x64, 0x20, 0x63, 0x75, 0x74, 0x6c, 0x61, 0x73, 0x73, 0x3a, 0x3a, 0x67, 0x65
        /* <DEDUP_REMOVED lines=179> */
        /*0bb2*/ 	.byte	0x64, 0x65, 0x6e, 0x74, 0x69, 0x74, 0x79, 0x5d, 0x00
.L_0:


//--------------------- .nv.shared._ZN7cutlass13device_kernelINS_4gemm6kernel13GemmUniversalIN4cute5tupleIJiiiiEEENS1_10collective13CollectiveMmaINS1_34MainloopSm90TmaGmmaWarpSpecializedILi2ENS5_IJNS4_1CILi1EEESB_SB_EEENS1_35KernelTmaWarpSpecializedCooperativeEEENS5_IJNSA_ILi384EEENSA_ILi16EEENSA_ILi128EEEEEENS_6half_tENS5_IJlSB_lEEESJ_SK_NS4_8TiledMMAINS4_8MMA_AtomIJNS4_4SM904GMMA25MMA_64x16x16_F32F16F16_SSILNSO_5MajorE0ELSQ_0ELNSO_7ScaleInE1ELSR_1EEEEEENS4_6LayoutINS5_IJNSA_ILi2EEESB_SB_EEENS5_IJSB_NSA_ILi0EEESX_EEEEENS5_IJNS4_10UnderscoreES10_S10_EEEEENS4_13SM90_TMA_LOADENS4_14ComposedLayoutINS4_7SwizzleILi3ELi4ELi3EEENS4_18smem_ptr_flag_bitsILi16EEENSU_INS5_IJNSA_ILi8EEENSA_ILi64EEEEEENS5_IJS1A_SB_EEEEEEEvNS4_8identityES13_S1E_vS1F_EENS_8epilogue10collective6detail29Sm90TmaWarpSpecializedAdapterINS1I_15DefaultEpilogueISJ_SK_SK_NS1H_6thread17LinearCombinationISJ_Li1EffLNS1M_9ScaleType4KindE0ELNS_15FloatRoundStyleE2ESJ_EENS1_15EpilogueDefaultEEEEEvvEEEEvNT_6ParamsE --------------------------
	.section	.nv.shared._ZN7cutlass13device_kernelINS_4gemm6kernel13GemmUniversalIN4cute5tupleIJiiiiEEENS1_10collective13CollectiveMmaINS1_34MainloopSm90TmaGmmaWarpSpecializedILi2ENS5_IJNS4_1CILi1EEESB_SB_EEENS1_35KernelTmaWarpSpecializedCooperativeEEENS5_IJNSA_ILi384EEENSA_ILi16EEENSA_ILi128EEEEEENS_6half_tENS5_IJlSB_lEEESJ_SK_NS4_8TiledMMAINS4_8MMA_AtomIJNS4_4SM904GMMA25MMA_64x16x16_F32F16F16_SSILNSO_5MajorE0ELSQ_0ELNSO_7ScaleInE1ELSR_1EEEEEENS4_6LayoutINS5_IJNSA_ILi2EEESB_SB_EEENS5_IJSB_NSA_ILi0EEESX_EEEEENS5_IJNS4_10UnderscoreES10_S10_EEEEENS4_13SM90_TMA_LOADENS4_14ComposedLayoutINS4_7SwizzleILi3ELi4ELi3EEENS4_18smem_ptr_flag_bitsILi16EEENSU_INS5_IJNSA_ILi8EEENSA_ILi64EEEEEENS5_IJS1A_SB_EEEEEEEvNS4_8identityES13_S1E_vS1F_EENS_8epilogue10collective6detail29Sm90TmaWarpSpecializedAdapterINS1I_15DefaultEpilogueISJ_SK_SK_NS1H_6thread17LinearCombinationISJ_Li1EffLNS1M_9ScaleType4KindE0ELNS_15FloatRoundStyleE2ESJ_EENS1_15EpilogueDefaultEEEEEvvEEEEvNT_6ParamsE,"aw",@nobits
	.sectionflags	@""
	.align	16
	.zero		1024


//--------------------- .nv.shared.reserved.0     --------------------------
	.section	.nv.shared.reserved.0,"aw",@nobits
	.weak		__nv_reservedSMEM_offset_0_alias
	.size		__nv_reservedSMEM_offset_0_alias, 0, 0
	.other		__nv_reservedSMEM_offset_0_alias,@"STO_CUDA_RESERVED_SHARED STV_DEFAULT"
__nv_reservedSMEM_offset_0_alias:
	.zero		0


//--------------------- .nv.global                --------------------------
	.section	.nv.global,"aw",@nobits
.nv.global:
	.type		_ZN39_INTERNAL_e504f0eb_4_k_cu_7d5961d4_82684cute1_E,@object
	.size		_ZN39_INTERNAL_e504f0eb_4_k_cu_7d5961d4_82684cute1_E,(_ZN39_INTERNAL_e504f0eb_4_k_cu_7d5961d4_82684cuda3std3__45__cpo6cbeginE - _ZN39_INTERNAL_e504f0eb_4_k_cu_7d5961d4_82684cute1_E)
_ZN39_INTERNAL_e504f0eb_4_k_cu_7d5961d4_82684cute1_E:
	.zero		1
	.type		_ZN39_INTERNAL_e504f0eb_4_k_cu_7d5961d4_82684cuda3std3__45__cpo6cbeginE,@object
	.size		_ZN39_INTERNAL_e504f0eb_4_k_cu_7d5961d4_82684cuda3std3__45__cpo6cbeginE,(_ZN39_INTERNAL_e504f0eb_4_k_cu_7d5961d4_82684cuda3std3__48in_placeE - _ZN39_INTERNAL_e504f0eb_4_k_cu_7d5961d4_82684cuda3std3__45__cpo6cbeginE)
_ZN39_INTERNAL_e504f0eb_4_k_cu_7d5961d4_82684cuda3std3__45__cpo6cbeginE:
	.zero		1
	.type		_ZN39_INTERNAL_e504f0eb_4_k_cu_7d5961d4_82684cuda3std3__48in_placeE,@object
	.size		_ZN39_INTERNAL_e504f0eb_4_k_cu_7d5961d4_82684cuda3std3__48in_placeE,(_ZN39_INTERNAL_e504f0eb_4_k_cu_7d5961d4_82684cuda3std6ranges3__45__cpo9iter_moveE - _ZN39_INTERNAL_e504f0eb_4_k_cu_7d5961d4_82684cuda3std3__48in_placeE)
_ZN39_INTERNAL_e504f0eb_4_k_cu_7d5961d4_82684cuda3std3__48in_placeE:
	.zero		1
	.type		_ZN39_INTERNAL_e504f0eb_4_k_cu_7d5961d4_82684cuda3std6ranges3__45__cpo9iter_moveE,@object
	.size		_ZN39_INTERNAL_e504f0eb_4_k_cu_7d5961d4_82684cuda3std6ranges3__45__cpo9iter_moveE,(_ZN39_INTERNAL_e504f0eb_4_k_cu_7d5961d4_82684cuda3std3__45__cpo5beginE - _ZN39_INTERNAL_e504f0eb_4_k_cu_7d5961d4_82684cuda3std6ranges3__45__cpo9iter_moveE)
_ZN39_INTERNAL_e504f0eb_4_k_cu_7d5961d4_82684cuda3std6ranges3__45__cpo9iter_moveE:
	.zero		1
	.type		_ZN39_INTERNAL_e504f0eb_4_k_cu_7d5961d4_82684cuda3std3__45__cpo5beginE,@object
	.size		_ZN39_INTERNAL_e504f0eb_4_k_cu_7d5961d4_82684cuda3std3__45__cpo5beginE,(_ZN39_INTERNAL_e504f0eb_4_k_cu_7d5961d4_82684cuda3std3__441_GLOBAL__N__e504f0eb_4_k_cu_7d5961d4_82686ignoreE - _ZN39_INTERNAL_e504f0eb_4_k_cu_7d5961d4_82684cuda3std3__45__cpo5beginE)
_ZN39_INTERNAL_e504f0eb_4_k_cu_7d5961d4_82684cuda3std3__45__cpo5beginE:
	.zero		1
	.type		_ZN39_INTERNAL_e504f0eb_4_k_cu_7d5961d4_82684cuda3std3__441_GLOBAL__N__e504f0eb_4_k_cu_7d5961d4_82686ignoreE,@object
	.size		_ZN39_INTERNAL_e504f0eb_4_k_cu_7d5961d4_82684cuda3std3__441_GLOBAL__N__e504f0eb_4_k_cu_7d5961d4_82686ignoreE,(_ZN39_INTERNAL_e504f0eb_4_k_cu_7d5961d4_82684cute7productE - _ZN39_INTERNAL_e504f0eb_4_k_cu_7d5961d4_82684cuda3std3__441_GLOBAL__N__e504f0eb_4_k_cu_7d5961d4_82686ignoreE)
_ZN39_INTERNAL_e504f0eb_4_k_cu_7d5961d4_82684cuda3std3__441_GLOBAL__N__e504f0eb_4_k_cu_7d5961d4_82686ignoreE:
	.zero		1
	.type		_ZN39_INTERNAL_e504f0eb_4_k_cu_7d5961d4_82684cute7productE,@object
	.size		_ZN39_INTERNAL_e504f0eb_4_k_cu_7d5961d4_82684cute7productE,(_ZN39_INTERNAL_e504f0eb_4_k_cu_7d5961d4_82684cuda3std3__45__cpo3endE - _ZN39_INTERNAL_e504f0eb_4_k_cu_7d5961d4_82684cute7productE)
_ZN39_INTERNAL_e504f0eb_4_k_cu_7d5961d4_82684cute7productE:
	.zero		1
	.type		_ZN39_INTERNAL_e504f0eb_4_k_cu_7d5961d4_82684cuda3std3__45__cpo3endE,@object
	.size		_ZN39_INTERNAL_e504f0eb_4_k_cu_7d5961d4_82684cuda3std3__45__cpo3endE,(_ZN39_INTERNAL_e504f0eb_4_k_cu_7d5961d4_82684cuda3std3__419piecewise_constructE - _ZN39_INTERNAL_e504f0eb_4_k_cu_7d5961d4_82684cuda3std3__45__cpo3endE)
_ZN39_INTERNAL_e504f0eb_4_k_cu_7d5961d4_82684cuda3std3__45__cpo3endE:
	.zero		1
	.type		_ZN39_INTERNAL_e504f0eb_4_k_cu_7d5961d4_82684cuda3std3__419piecewise_constructE,@object
	.size		_ZN39_INTERNAL_e504f0eb_4_k_cu_7d5961d4_82684cuda3std3__419piecewise_constructE,(_ZN39_INTERNAL_e504f0eb_4_k_cu_7d5961d4_82684cuda3std3__45__cpo4cendE - _ZN39_INTERNAL_e504f0eb_4_k_cu_7d5961d4_82684cuda3std3__419piecewise_constructE)
_ZN39_INTERNAL_e504f0eb_4_k_cu_7d5961d4_82684cuda3std3__419piecewise_constructE:
	.zero		1
	.type		_ZN39_INTERNAL_e504f0eb_4_k_cu_7d5961d4_82684cuda3std3__45__cpo4cendE,@object
	.size		_ZN39_INTERNAL_e504f0eb_4_k_cu_7d5961d4_82684cuda3std3__45__cpo4cendE,(_ZN39_INTERNAL_e504f0eb_4_k_cu_7d5961d4_82684cuda3std6ranges3__45__cpo4swapE - _ZN39_INTERNAL_e504f0eb_4_k_cu_7d5961d4_82684cuda3std3__45__cpo4cendE)
_ZN39_INTERNAL_e504f0eb_4_k_cu_7d5961d4_82684cuda3std3__45__cpo4cendE:
	.zero		1
	.type		_ZN39_INTERNAL_e504f0eb_4_k_cu_7d5961d4_82684cuda3std6ranges3__45__cpo4swapE,@object
	.size		_ZN39_INTERNAL_e504f0eb_4_k_cu_7d5961d4_82684cuda3std6ranges3__45__cpo4swapE,(.L_8 - _ZN39_INTERNAL_e504f0eb_4_k_cu_7d5961d4_82684cuda3std6ranges3__45__cpo4swapE)
_ZN39_INTERNAL_e504f0eb_4_k_cu_7d5961d4_82684cuda3std6ranges3__45__cpo4swapE:
	.zero		1
.L_8:


//--------------------- .nv.constant0._ZN7cutlass13device_kernelINS_4gemm6kernel13GemmUniversalIN4cute5tupleIJiiiiEEENS1_10collective13CollectiveMmaINS1_34MainloopSm90TmaGmmaWarpSpecializedILi2ENS5_IJNS4_1CILi1EEESB_SB_EEENS1_35KernelTmaWarpSpecializedCooperativeEEENS5_IJNSA_ILi384EEENSA_ILi16EEENSA_ILi128EEEEEENS_6half_tENS5_IJlSB_lEEESJ_SK_NS4_8TiledMMAINS4_8MMA_AtomIJNS4_4SM904GMMA25MMA_64x16x16_F32F16F16_SSILNSO_5MajorE0ELSQ_0ELNSO_7ScaleInE1ELSR_1EEEEEENS4_6LayoutINS5_IJNSA_ILi2EEESB_SB_EEENS5_IJSB_NSA_ILi0EEESX_EEEEENS5_IJNS4_10UnderscoreES10_S10_EEEEENS4_13SM90_TMA_LOADENS4_14ComposedLayoutINS4_7SwizzleILi3ELi4ELi3EEENS4_18smem_ptr_flag_bitsILi16EEENSU_INS5_IJNSA_ILi8EEENSA_ILi64EEEEEENS5_IJS1A_SB_EEEEEEEvNS4_8identityES13_S1E_vS1F_EENS_8epilogue10collective6detail29Sm90TmaWarpSpecializedAdapterINS1I_15DefaultEpilogueISJ_SK_SK_NS1H_6thread17LinearCombinationISJ_Li1EffLNS1M_9ScaleType4KindE0ELNS_15FloatRoundStyleE2ESJ_EENS1_15EpilogueDefaultEEEEEvvEEEEvNT_6ParamsE --------------------------
	.section	.nv.constant0._ZN7cutlass13device_kernelINS_4gemm6kernel13GemmUniversalIN4cute5tupleIJiiiiEEENS1_10collective13CollectiveMmaINS1_34MainloopSm90TmaGmmaWarpSpecializedILi2ENS5_IJNS4_1CILi1EEESB_SB_EEENS1_35KernelTmaWarpSpecializedCooperativeEEENS5_IJNSA_ILi384EEENSA_ILi16EEENSA_ILi128EEEEEENS_6half_tENS5_IJlSB_lEEESJ_SK_NS4_8TiledMMAINS4_8MMA_AtomIJNS4_4SM904GMMA25MMA_64x16x16_F32F16F16_SSILNSO_5MajorE0ELSQ_0ELNSO_7ScaleInE1ELSR_1EEEEEENS4_6LayoutINS5_IJNSA_ILi2EEESB_SB_EEENS5_IJSB_NSA_ILi0EEESX_EEEEENS5_IJNS4_10UnderscoreES10_S10_EEEEENS4_13SM90_TMA_LOADENS4_14ComposedLayoutINS4_7SwizzleILi3ELi4ELi3EEENS4_18smem_ptr_flag_bitsILi16EEENSU_INS5_IJNSA_ILi8EEENSA_ILi64EEEEEENS5_IJS1A_SB_EEEEEEEvNS4_8identityES13_S1E_vS1F_EENS_8epilogue10collective6detail29Sm90TmaWarpSpecializedAdapterINS1I_15DefaultEpilogueISJ_SK_SK_NS1H_6thread17LinearCombinationISJ_Li1EffLNS1M_9ScaleType4KindE0ELNS_15FloatRoundStyleE2ESJ_EENS1_15EpilogueDefaultEEEEEvvEEEEvNT_6ParamsE,"a",@progbits
	.sectionflags	@""
	.align	4
.nv.constant0._ZN7cutlass13device_kernelINS_4gemm6kernel13GemmUniversalIN4cute5tupleIJiiiiEEENS1_10collective13CollectiveMmaINS1_34MainloopSm90TmaGmmaWarpSpecializedILi2ENS5_IJNS4_1CILi1EEESB_SB_EEENS1_35KernelTmaWarpSpecializedCooperativeEEENS5_IJNSA_ILi384EEENSA_ILi16EEENSA_ILi128EEEEEENS_6half_tENS5_IJlSB_lEEESJ_SK_NS4_8TiledMMAINS4_8MMA_AtomIJNS4_4SM904GMMA25MMA_64x16x16_F32F16F16_SSILNSO_5MajorE0ELSQ_0ELNSO_7ScaleInE1ELSR_1EEEEEENS4_6LayoutINS5_IJNSA_ILi2EEESB_SB_EEENS5_IJSB_NSA_ILi0EEESX_EEEEENS5_IJNS4_10UnderscoreES10_S10_EEEEENS4_13SM90_TMA_LOADENS4_14ComposedLayoutINS4_7SwizzleILi3ELi4ELi3EEENS4_18smem_ptr_flag_bitsILi16EEENSU_INS5_IJNSA_ILi8EEENSA_ILi64EEEEEENS5_IJS1A_SB_EEEEEEEvNS4_8identityES13_S1E_vS1F_EENS_8epilogue10collective6detail29Sm90TmaWarpSpecializedAdapterINS1I_15DefaultEpilogueISJ_SK_SK_NS1H_6thread17LinearCombinationISJ_Li1EffLNS1M_9ScaleType4KindE0ELNS_15FloatRoundStyleE2ESJ_EENS1_15EpilogueDefaultEEEEEvvEEEEvNT_6ParamsE:
	.zero		1664


//--------------------- SYMBOLS --------------------------

	.type		.nv.reservedSmem.offset0,@object
	.size		.nv.reservedSmem.offset0,0x4
	.type		__assertfail,@function
